//
// Generated by NVIDIA NVVM Compiler
//
// Compiler Build ID: CL-36424714
// Cuda compilation tools, release 13.0, V13.0.88
// Based on NVVM 20.0.0
//

.version 9.0
.target sm_100
.address_size 64

	// .globl	_Z15cuda_mean_shiftPiS_PfS0_S0_S0_S0_S0_S0_S0_m
// _ZZ15cuda_mean_shiftPiS_PfS0_S0_S0_S0_S0_S0_S0_mE3s_y has been demoted
// _ZZ15cuda_mean_shiftPiS_PfS0_S0_S0_S0_S0_S0_S0_mE3s_m has been demoted
// _ZZ15cuda_mean_shiftPiS_PfS0_S0_S0_S0_S0_S0_S0_mE7s_y_new has been demoted
// _ZZ15cuda_mean_shiftPiS_PfS0_S0_S0_S0_S0_S0_S0_mE7s_numer has been demoted
// _ZZ15cuda_mean_shiftPiS_PfS0_S0_S0_S0_S0_S0_S0_mE7s_denom has been demoted

.visible .entry _Z15cuda_mean_shiftPiS_PfS0_S0_S0_S0_S0_S0_S0_m(
	.param .u64 .ptr .align 1 _Z15cuda_mean_shiftPiS_PfS0_S0_S0_S0_S0_S0_S0_m_param_0,
	.param .u64 .ptr .align 1 _Z15cuda_mean_shiftPiS_PfS0_S0_S0_S0_S0_S0_S0_m_param_1,
	.param .u64 .ptr .align 1 _Z15cuda_mean_shiftPiS_PfS0_S0_S0_S0_S0_S0_S0_m_param_2,
	.param .u64 .ptr .align 1 _Z15cuda_mean_shiftPiS_PfS0_S0_S0_S0_S0_S0_S0_m_param_3,
	.param .u64 .ptr .align 1 _Z15cuda_mean_shiftPiS_PfS0_S0_S0_S0_S0_S0_S0_m_param_4,
	.param .u64 .ptr .align 1 _Z15cuda_mean_shiftPiS_PfS0_S0_S0_S0_S0_S0_S0_m_param_5,
	.param .u64 .ptr .align 1 _Z15cuda_mean_shiftPiS_PfS0_S0_S0_S0_S0_S0_S0_m_param_6,
	.param .u64 .ptr .align 1 _Z15cuda_mean_shiftPiS_PfS0_S0_S0_S0_S0_S0_S0_m_param_7,
	.param .u64 .ptr .align 1 _Z15cuda_mean_shiftPiS_PfS0_S0_S0_S0_S0_S0_S0_m_param_8,
	.param .u64 .ptr .align 1 _Z15cuda_mean_shiftPiS_PfS0_S0_S0_S0_S0_S0_S0_m_param_9,
	.param .u64 _Z15cuda_mean_shiftPiS_PfS0_S0_S0_S0_S0_S0_S0_m_param_10
)
{
	.reg .pred 	%p<74>;
	.reg .b32 	%r<300>;
	.reg .b32 	%f<386>;
	.reg .b64 	%rd<45>;
	// demoted variable
	.shared .align 4 .b8 _ZZ15cuda_mean_shiftPiS_PfS0_S0_S0_S0_S0_S0_S0_mE3s_y[4000];
	// demoted variable
	.shared .align 4 .b8 _ZZ15cuda_mean_shiftPiS_PfS0_S0_S0_S0_S0_S0_S0_mE3s_m[4000];
	// demoted variable
	.shared .align 4 .b8 _ZZ15cuda_mean_shiftPiS_PfS0_S0_S0_S0_S0_S0_S0_mE7s_y_new[4000];
	// demoted variable
	.shared .align 4 .b8 _ZZ15cuda_mean_shiftPiS_PfS0_S0_S0_S0_S0_S0_S0_mE7s_numer[4000];
	// demoted variable
	.shared .align 4 .b8 _ZZ15cuda_mean_shiftPiS_PfS0_S0_S0_S0_S0_S0_S0_mE7s_denom[4000];
	ld.param.u64 	%rd15, [_Z15cuda_mean_shiftPiS_PfS0_S0_S0_S0_S0_S0_S0_m_param_0];
	ld.param.u64 	%rd16, [_Z15cuda_mean_shiftPiS_PfS0_S0_S0_S0_S0_S0_S0_m_param_1];
	ld.param.u64 	%rd17, [_Z15cuda_mean_shiftPiS_PfS0_S0_S0_S0_S0_S0_S0_m_param_3];
	ld.param.u64 	%rd18, [_Z15cuda_mean_shiftPiS_PfS0_S0_S0_S0_S0_S0_S0_m_param_4];
	ld.param.u64 	%rd19, [_Z15cuda_mean_shiftPiS_PfS0_S0_S0_S0_S0_S0_S0_m_param_6];
	cvta.to.global.u64 	%rd1, %rd17;
	cvta.to.global.u64 	%rd2, %rd19;
	cvta.to.global.u64 	%rd3, %rd18;
	cvta.to.global.u64 	%rd4, %rd15;
	cvta.to.global.u64 	%rd5, %rd16;
	mov.u32 	%r1, %tid.x;
	mov.u32 	%r116, %ctaid.x;
	mov.u32 	%r117, %ntid.x;
	mad.lo.s32 	%r2, %r116, %r117, %r1;
	ld.global.u32 	%r3, [%rd5];
	setp.lt.s32 	%p1, %r3, 1;
	@%p1 bra 	$L__BB0_7;
	mul.lo.s32 	%r4, %r3, %r2;
	mul.lo.s32 	%r5, %r3, %r1;
	and.b32  	%r6, %r3, 3;
	setp.lt.u32 	%p2, %r3, 4;
	mov.b32 	%r266, 0;
	@%p2 bra 	$L__BB0_4;
	and.b32  	%r266, %r3, 2147483644;
	mov.b32 	%r264, 0;
$L__BB0_3:
	add.s32 	%r120, %r4, %r264;
	mul.wide.s32 	%rd20, %r120, 4;
	add.s64 	%rd21, %rd3, %rd20;
	ld.global.f32 	%f40, [%rd21];
	add.s32 	%r121, %r5, %r264;
	shl.b32 	%r122, %r121, 2;
	mov.u32 	%r123, _ZZ15cuda_mean_shiftPiS_PfS0_S0_S0_S0_S0_S0_S0_mE3s_y;
	add.s32 	%r124, %r123, %r122;
	st.shared.f32 	[%r124], %f40;
	add.s64 	%rd22, %rd2, %rd20;
	ld.global.f32 	%f41, [%rd22];
	mov.u32 	%r125, _ZZ15cuda_mean_shiftPiS_PfS0_S0_S0_S0_S0_S0_S0_mE3s_m;
	add.s32 	%r126, %r125, %r122;
	st.shared.f32 	[%r126], %f41;
	mov.u32 	%r127, _ZZ15cuda_mean_shiftPiS_PfS0_S0_S0_S0_S0_S0_S0_mE7s_numer;
	add.s32 	%r128, %r127, %r122;
	mov.b32 	%r129, 0;
	st.shared.u32 	[%r128], %r129;
	mov.u32 	%r130, _ZZ15cuda_mean_shiftPiS_PfS0_S0_S0_S0_S0_S0_S0_mE7s_denom;
	add.s32 	%r131, %r130, %r122;
	st.shared.u32 	[%r131], %r129;
	ld.global.f32 	%f42, [%rd21+4];
	st.shared.f32 	[%r124+4], %f42;
	ld.global.f32 	%f43, [%rd22+4];
	st.shared.f32 	[%r126+4], %f43;
	st.shared.u32 	[%r128+4], %r129;
	st.shared.u32 	[%r131+4], %r129;
	ld.global.f32 	%f44, [%rd21+8];
	st.shared.f32 	[%r124+8], %f44;
	ld.global.f32 	%f45, [%rd22+8];
	st.shared.f32 	[%r126+8], %f45;
	st.shared.u32 	[%r128+8], %r129;
	st.shared.u32 	[%r131+8], %r129;
	ld.global.f32 	%f46, [%rd21+12];
	st.shared.f32 	[%r124+12], %f46;
	ld.global.f32 	%f47, [%rd22+12];
	st.shared.f32 	[%r126+12], %f47;
	st.shared.u32 	[%r128+12], %r129;
	st.shared.u32 	[%r131+12], %r129;
	add.s32 	%r264, %r264, 4;
	setp.ne.s32 	%p3, %r264, %r266;
	@%p3 bra 	$L__BB0_3;
$L__BB0_4:
	setp.eq.s32 	%p4, %r6, 0;
	@%p4 bra 	$L__BB0_7;
	mov.b32 	%r267, 0;
	mov.u32 	%r136, _ZZ15cuda_mean_shiftPiS_PfS0_S0_S0_S0_S0_S0_S0_mE3s_y;
	mov.u32 	%r138, _ZZ15cuda_mean_shiftPiS_PfS0_S0_S0_S0_S0_S0_S0_mE3s_m;
	mov.u32 	%r140, _ZZ15cuda_mean_shiftPiS_PfS0_S0_S0_S0_S0_S0_S0_mE7s_numer;
$L__BB0_6:
	.pragma "nounroll";
	add.s32 	%r133, %r4, %r266;
	mul.wide.s32 	%rd23, %r133, 4;
	add.s64 	%rd24, %rd3, %rd23;
	ld.global.f32 	%f48, [%rd24];
	add.s32 	%r134, %r5, %r266;
	shl.b32 	%r135, %r134, 2;
	add.s32 	%r137, %r136, %r135;
	st.shared.f32 	[%r137], %f48;
	add.s64 	%rd25, %rd2, %rd23;
	ld.global.f32 	%f49, [%rd25];
	add.s32 	%r139, %r138, %r135;
	st.shared.f32 	[%r139], %f49;
	add.s32 	%r141, %r140, %r135;
	mov.b32 	%r142, 0;
	st.shared.u32 	[%r141], %r142;
	mov.u32 	%r143, _ZZ15cuda_mean_shiftPiS_PfS0_S0_S0_S0_S0_S0_S0_mE7s_denom;
	add.s32 	%r144, %r143, %r135;
	st.shared.u32 	[%r144], %r142;
	add.s32 	%r266, %r266, 1;
	add.s32 	%r267, %r267, 1;
	setp.ne.s32 	%p5, %r267, %r6;
	@%p5 bra 	$L__BB0_6;
$L__BB0_7:
	bar.sync 	0;
	ld.global.u32 	%r15, [%rd4];
	setp.ge.s32 	%p6, %r2, %r15;
	@%p6 bra 	$L__BB0_30;
	setp.lt.s32 	%p7, %r15, 1;
	@%p7 bra 	$L__BB0_16;
	ld.param.u64 	%rd41, [_Z15cuda_mean_shiftPiS_PfS0_S0_S0_S0_S0_S0_S0_m_param_2];
	cvta.to.global.u64 	%rd6, %rd41;
	mov.b32 	%r268, 0;
	mul.wide.s32 	%rd33, %r2, 4;
$L__BB0_10:
	ld.global.u32 	%r27, [%rd5];
	setp.lt.s32 	%p8, %r27, 1;
	mov.f32 	%f378, 0f00000000;
	@%p8 bra 	$L__BB0_49;
	mul.lo.s32 	%r28, %r27, %r268;
	setp.eq.s32 	%p9, %r27, 1;
	mov.b32 	%r271, 0;
	mov.f32 	%f378, 0f00000000;
	@%p9 bra 	$L__BB0_42;
	and.b32  	%r147, %r27, 2147483646;
	neg.s32 	%r270, %r147;
	mul.wide.u32 	%rd26, %r28, 4;
	add.s64 	%rd27, %rd1, %rd26;
	add.s64 	%rd44, %rd27, 4;
	mul.lo.s32 	%r148, %r1, %r27;
	shl.b32 	%r149, %r148, 2;
	mov.u32 	%r150, _ZZ15cuda_mean_shiftPiS_PfS0_S0_S0_S0_S0_S0_S0_mE3s_y;
	add.s32 	%r151, %r150, %r149;
	add.s32 	%r269, %r151, 4;
	mov.f32 	%f378, 0f00000000;
$L__BB0_13:
	ld.shared.f32 	%f55, [%r269+-4];
	ld.global.f32 	%f56, [%rd44+-4];
	sub.f32 	%f2, %f55, %f56;
	abs.f32 	%f3, %f2;
	setp.eq.f32 	%p10, %f2, 0f3F800000;
	mov.f32 	%f376, 0f3F800000;
	@%p10 bra 	$L__BB0_36;
	setp.num.f32 	%p11, %f3, %f3;
	@%p11 bra 	$L__BB0_34;
	mov.f32 	%f112, 0f40000000;
	add.rn.f32 	%f376, %f2, %f112;
	bra.uni 	$L__BB0_36;
$L__BB0_16:
	ld.global.u32 	%r16, [%rd5];
	setp.lt.s32 	%p63, %r16, 1;
	@%p63 bra 	$L__BB0_29;
	mul.lo.s32 	%r17, %r16, %r1;
	and.b32  	%r18, %r16, 3;
	setp.lt.u32 	%p64, %r16, 4;
	mov.b32 	%r274, 0;
	@%p64 bra 	$L__BB0_20;
	and.b32  	%r274, %r16, 2147483644;
	neg.s32 	%r286, %r274;
	shl.b32 	%r223, %r17, 2;
	add.s32 	%r224, %r223, 8;
	mov.u32 	%r225, _ZZ15cuda_mean_shiftPiS_PfS0_S0_S0_S0_S0_S0_S0_mE7s_numer;
	add.s32 	%r285, %r225, %r224;
	mov.u32 	%r226, _ZZ15cuda_mean_shiftPiS_PfS0_S0_S0_S0_S0_S0_S0_mE7s_denom;
	add.s32 	%r284, %r226, %r224;
	mov.u32 	%r227, _ZZ15cuda_mean_shiftPiS_PfS0_S0_S0_S0_S0_S0_S0_mE3s_y;
	add.s32 	%r283, %r227, %r224;
	mov.u32 	%r228, _ZZ15cuda_mean_shiftPiS_PfS0_S0_S0_S0_S0_S0_S0_mE3s_m;
	add.s32 	%r282, %r228, %r224;
	mov.u32 	%r229, _ZZ15cuda_mean_shiftPiS_PfS0_S0_S0_S0_S0_S0_S0_mE7s_y_new;
	add.s32 	%r281, %r229, %r224;
$L__BB0_19:
	ld.shared.f32 	%f343, [%r285+-8];
	ld.shared.f32 	%f344, [%r284+-8];
	div.rn.f32 	%f345, %f343, %f344;
	st.shared.f32 	[%r281+-8], %f345;
	ld.shared.f32 	%f346, [%r283+-8];
	sub.f32 	%f347, %f345, %f346;
	st.shared.f32 	[%r282+-8], %f347;
	ld.shared.f32 	%f348, [%r285+-4];
	ld.shared.f32 	%f349, [%r284+-4];
	div.rn.f32 	%f350, %f348, %f349;
	st.shared.f32 	[%r281+-4], %f350;
	ld.shared.f32 	%f351, [%r283+-4];
	sub.f32 	%f352, %f350, %f351;
	st.shared.f32 	[%r282+-4], %f352;
	ld.shared.f32 	%f353, [%r285];
	ld.shared.f32 	%f354, [%r284];
	div.rn.f32 	%f355, %f353, %f354;
	st.shared.f32 	[%r281], %f355;
	ld.shared.f32 	%f356, [%r283];
	sub.f32 	%f357, %f355, %f356;
	st.shared.f32 	[%r282], %f357;
	ld.shared.f32 	%f358, [%r285+4];
	ld.shared.f32 	%f359, [%r284+4];
	div.rn.f32 	%f360, %f358, %f359;
	st.shared.f32 	[%r281+4], %f360;
	ld.shared.f32 	%f361, [%r283+4];
	sub.f32 	%f362, %f360, %f361;
	st.shared.f32 	[%r282+4], %f362;
	add.s32 	%r286, %r286, 4;
	add.s32 	%r285, %r285, 16;
	add.s32 	%r284, %r284, 16;
	add.s32 	%r283, %r283, 16;
	add.s32 	%r282, %r282, 16;
	add.s32 	%r281, %r281, 16;
	setp.eq.s32 	%p65, %r286, 0;
	@%p65 bra 	$L__BB0_20;
	bra.uni 	$L__BB0_19;
$L__BB0_20:
	setp.eq.s32 	%p66, %r18, 0;
	@%p66 bra 	$L__BB0_23;
	add.s32 	%r230, %r274, %r17;
	shl.b32 	%r231, %r230, 2;
	mov.u32 	%r232, _ZZ15cuda_mean_shiftPiS_PfS0_S0_S0_S0_S0_S0_S0_mE3s_m;
	add.s32 	%r280, %r232, %r231;
	mov.u32 	%r233, _ZZ15cuda_mean_shiftPiS_PfS0_S0_S0_S0_S0_S0_S0_mE7s_y_new;
	add.s32 	%r279, %r233, %r231;
	mov.u32 	%r234, _ZZ15cuda_mean_shiftPiS_PfS0_S0_S0_S0_S0_S0_S0_mE3s_y;
	add.s32 	%r278, %r234, %r231;
	mov.u32 	%r235, _ZZ15cuda_mean_shiftPiS_PfS0_S0_S0_S0_S0_S0_S0_mE7s_denom;
	add.s32 	%r277, %r235, %r231;
	mov.u32 	%r236, _ZZ15cuda_mean_shiftPiS_PfS0_S0_S0_S0_S0_S0_S0_mE7s_numer;
	add.s32 	%r276, %r236, %r231;
	neg.s32 	%r275, %r18;
$L__BB0_22:
	.pragma "nounroll";
	ld.shared.f32 	%f363, [%r276];
	ld.shared.f32 	%f364, [%r277];
	div.rn.f32 	%f365, %f363, %f364;
	st.shared.f32 	[%r279], %f365;
	ld.shared.f32 	%f366, [%r278];
	sub.f32 	%f367, %f365, %f366;
	st.shared.f32 	[%r280], %f367;
	add.s32 	%r280, %r280, 4;
	add.s32 	%r279, %r279, 4;
	add.s32 	%r278, %r278, 4;
	add.s32 	%r277, %r277, 4;
	add.s32 	%r276, %r276, 4;
	add.s32 	%r275, %r275, 1;
	setp.ne.s32 	%p67, %r275, 0;
	@%p67 bra 	$L__BB0_22;
$L__BB0_23:
	setp.lt.u32 	%p68, %r16, 4;
	mov.b32 	%r292, 0;
	@%p68 bra 	$L__BB0_26;
	and.b32  	%r292, %r16, 2147483644;
	neg.s32 	%r291, %r292;
	shl.b32 	%r238, %r17, 2;
	add.s32 	%r239, %r238, 8;
	mov.u32 	%r240, _ZZ15cuda_mean_shiftPiS_PfS0_S0_S0_S0_S0_S0_S0_mE7s_y_new;
	add.s32 	%r290, %r240, %r239;
	mov.u32 	%r241, _ZZ15cuda_mean_shiftPiS_PfS0_S0_S0_S0_S0_S0_S0_mE3s_y;
	add.s32 	%r289, %r241, %r239;
	mov.u32 	%r242, _ZZ15cuda_mean_shiftPiS_PfS0_S0_S0_S0_S0_S0_S0_mE7s_denom;
	add.s32 	%r288, %r242, %r239;
	mov.u32 	%r243, _ZZ15cuda_mean_shiftPiS_PfS0_S0_S0_S0_S0_S0_S0_mE7s_numer;
	add.s32 	%r287, %r243, %r239;
$L__BB0_25:
	ld.shared.f32 	%f368, [%r290+-8];
	st.shared.f32 	[%r289+-8], %f368;
	mov.b32 	%r244, 0;
	st.shared.u32 	[%r287+-8], %r244;
	st.shared.u32 	[%r288+-8], %r244;
	ld.shared.f32 	%f369, [%r290+-4];
	st.shared.f32 	[%r289+-4], %f369;
	st.shared.u32 	[%r287+-4], %r244;
	st.shared.u32 	[%r288+-4], %r244;
	ld.shared.f32 	%f370, [%r290];
	st.shared.f32 	[%r289], %f370;
	st.shared.u32 	[%r287], %r244;
	st.shared.u32 	[%r288], %r244;
	ld.shared.f32 	%f371, [%r290+4];
	st.shared.f32 	[%r289+4], %f371;
	st.shared.u32 	[%r287+4], %r244;
	st.shared.u32 	[%r288+4], %r244;
	add.s32 	%r291, %r291, 4;
	add.s32 	%r290, %r290, 16;
	add.s32 	%r289, %r289, 16;
	add.s32 	%r288, %r288, 16;
	add.s32 	%r287, %r287, 16;
	setp.ne.s32 	%p69, %r291, 0;
	@%p69 bra 	$L__BB0_25;
$L__BB0_26:
	setp.eq.s32 	%p70, %r18, 0;
	@%p70 bra 	$L__BB0_29;
	add.s32 	%r245, %r292, %r17;
	shl.b32 	%r246, %r245, 2;
	mov.u32 	%r247, _ZZ15cuda_mean_shiftPiS_PfS0_S0_S0_S0_S0_S0_S0_mE7s_numer;
	add.s32 	%r297, %r247, %r246;
	mov.u32 	%r248, _ZZ15cuda_mean_shiftPiS_PfS0_S0_S0_S0_S0_S0_S0_mE7s_denom;
	add.s32 	%r296, %r248, %r246;
	mov.u32 	%r249, _ZZ15cuda_mean_shiftPiS_PfS0_S0_S0_S0_S0_S0_S0_mE3s_y;
	add.s32 	%r295, %r249, %r246;
	mov.u32 	%r250, _ZZ15cuda_mean_shiftPiS_PfS0_S0_S0_S0_S0_S0_S0_mE7s_y_new;
	add.s32 	%r294, %r250, %r246;
	neg.s32 	%r293, %r18;
$L__BB0_28:
	.pragma "nounroll";
	ld.shared.f32 	%f372, [%r294];
	st.shared.f32 	[%r295], %f372;
	mov.b32 	%r251, 0;
	st.shared.u32 	[%r297], %r251;
	st.shared.u32 	[%r296], %r251;
	add.s32 	%r297, %r297, 4;
	add.s32 	%r296, %r296, 4;
	add.s32 	%r295, %r295, 4;
	add.s32 	%r294, %r294, 4;
	add.s32 	%r293, %r293, 1;
	setp.ne.s32 	%p71, %r293, 0;
	@%p71 bra 	$L__BB0_28;
$L__BB0_29:
	bar.sync 	0;
$L__BB0_30:
	ld.global.u32 	%r298, [%rd5];
	setp.lt.s32 	%p72, %r298, 1;
	@%p72 bra 	$L__BB0_33;
	mov.b32 	%r299, 0;
	mov.u32 	%r255, _ZZ15cuda_mean_shiftPiS_PfS0_S0_S0_S0_S0_S0_S0_mE3s_y;
	mov.u32 	%r261, _ZZ15cuda_mean_shiftPiS_PfS0_S0_S0_S0_S0_S0_S0_mE3s_m;
$L__BB0_32:
	mad.lo.s32 	%r253, %r298, %r1, %r299;
	shl.b32 	%r254, %r253, 2;
	add.s32 	%r256, %r255, %r254;
	ld.shared.f32 	%f373, [%r256];
	mad.lo.s32 	%r257, %r298, %r2, %r299;
	mul.wide.s32 	%rd37, %r257, 4;
	add.s64 	%rd38, %rd3, %rd37;
	st.global.f32 	[%rd38], %f373;
	ld.global.u32 	%r258, [%rd5];
	mad.lo.s32 	%r259, %r258, %r1, %r299;
	shl.b32 	%r260, %r259, 2;
	add.s32 	%r262, %r261, %r260;
	ld.shared.f32 	%f374, [%r262];
	mad.lo.s32 	%r263, %r258, %r2, %r299;
	mul.wide.s32 	%rd39, %r263, 4;
	add.s64 	%rd40, %rd2, %rd39;
	st.global.f32 	[%rd40], %f374;
	add.s32 	%r299, %r299, 1;
	ld.global.u32 	%r298, [%rd5];
	setp.lt.s32 	%p73, %r299, %r298;
	@%p73 bra 	$L__BB0_32;
$L__BB0_33:
	bar.sync 	0;
	ret;
$L__BB0_34:
	setp.lt.f32 	%p12, %f3, 0f00800000;
	mul.f32 	%f57, %f3, 0f4B800000;
	selp.f32 	%f58, %f57, %f3, %p12;
	mov.b32 	%r152, %f58;
	add.s32 	%r153, %r152, -1060439283;
	and.b32  	%r154, %r153, -8388608;
	sub.s32 	%r155, %r152, %r154;
	mov.b32 	%f59, %r155;
	cvt.rn.f32.s32 	%f60, %r154;
	selp.f32 	%f61, 0fC1C00000, 0f00000000, %p12;
	fma.rn.f32 	%f62, %f60, 0f34000000, %f61;
	add.f32 	%f63, %f59, 0fBF800000;
	add.f32 	%f64, %f59, 0f3F800000;
	rcp.approx.ftz.f32 	%f65, %f64;
	add.f32 	%f66, %f63, %f63;
	mul.f32 	%f67, %f66, %f65;
	mul.f32 	%f68, %f67, %f67;
	neg.f32 	%f69, %f67;
	sub.f32 	%f70, %f63, %f67;
	add.f32 	%f71, %f70, %f70;
	fma.rn.f32 	%f72, %f69, %f63, %f71;
	mul.rn.f32 	%f73, %f65, %f72;
	fma.rn.f32 	%f74, %f68, 0f3A2C32E4, 0f3B52E7DB;
	fma.rn.f32 	%f75, %f74, %f68, 0f3C93BB73;
	fma.rn.f32 	%f76, %f75, %f68, 0f3DF6384F;
	mul.rn.f32 	%f77, %f76, %f68;
	fma.rn.f32 	%f78, %f67, 0f3FB8AA3B, %f62;
	mul.f32 	%f79, %f77, 0f40400000;
	sub.f32 	%f80, %f62, %f78;
	fma.rn.f32 	%f81, %f67, 0f3FB8AA3B, %f80;
	fma.rn.f32 	%f82, %f73, 0f3FB8AA3B, %f81;
	fma.rn.f32 	%f83, %f67, 0f32A55E34, %f82;
	fma.rn.f32 	%f84, %f79, %f73, %f83;
	fma.rn.f32 	%f85, %f77, %f67, %f84;
	add.rn.f32 	%f86, %f78, %f85;
	mov.f32 	%f87, 0f40000000;
	mul.rn.f32 	%f88, %f86, %f87;
	cvt.rni.f32.f32 	%f89, %f88;
	sub.f32 	%f90, %f88, %f89;
	neg.f32 	%f91, %f88;
	fma.rn.f32 	%f92, %f86, 0f40000000, %f91;
	neg.f32 	%f93, %f78;
	add.rn.f32 	%f94, %f86, %f93;
	neg.f32 	%f95, %f94;
	add.rn.f32 	%f96, %f85, %f95;
	fma.rn.f32 	%f97, %f96, 0f40000000, %f92;
	add.f32 	%f98, %f90, %f97;
	setp.gt.f32 	%p13, %f89, 0f00000000;
	selp.b32 	%r156, 0, -2097152000, %p13;
	setp.neu.f32 	%p14, %f2, 0f00000000;
	setp.neu.f32 	%p15, %f3, 0f7F800000;
	setp.lt.f32 	%p16, %f88, 0f00000000;
	selp.f32 	%f99, 0f00000000, 0f7F800000, %p16;
	abs.f32 	%f100, %f88;
	setp.gt.f32 	%p17, %f100, 0f43180000;
	cvt.rzi.s32.f32 	%r157, %f89;
	shl.b32 	%r158, %r157, 23;
	sub.s32 	%r159, %r158, %r156;
	mov.b32 	%f101, %r159;
	add.s32 	%r160, %r156, 2130706432;
	mov.b32 	%f102, %r160;
	fma.rn.f32 	%f103, %f98, 0f391FCB8E, 0f3AAF85ED;
	fma.rn.f32 	%f104, %f103, %f98, 0f3C1D9856;
	fma.rn.f32 	%f105, %f104, %f98, 0f3D6357BB;
	fma.rn.f32 	%f106, %f105, %f98, 0f3E75FDEC;
	fma.rn.f32 	%f107, %f106, %f98, 0f3F317218;
	fma.rn.f32 	%f108, %f107, %f98, 0f3F800000;
	mul.f32 	%f109, %f108, %f102;
	mul.f32 	%f110, %f109, %f101;
	selp.f32 	%f376, %f99, %f110, %p17;
	and.pred  	%p18, %p14, %p15;
	@%p18 bra 	$L__BB0_36;
	add.f32 	%f111, %f2, %f2;
	mov.b32 	%r161, %f111;
	and.b32  	%r162, %r161, 2147483647;
	mov.b32 	%f376, %r162;
$L__BB0_36:
	add.f32 	%f8, %f378, %f376;
	ld.shared.f32 	%f114, [%r269];
	ld.global.f32 	%f115, [%rd44];
	sub.f32 	%f9, %f114, %f115;
	abs.f32 	%f10, %f9;
	setp.eq.f32 	%p19, %f9, 0f3F800000;
	mov.f32 	%f377, 0f3F800000;
	@%p19 bra 	$L__BB0_41;
	setp.nan.f32 	%p20, %f10, %f10;
	@%p20 bra 	$L__BB0_40;
	setp.lt.f32 	%p21, %f10, 0f00800000;
	mul.f32 	%f116, %f10, 0f4B800000;
	selp.f32 	%f117, %f116, %f10, %p21;
	mov.b32 	%r163, %f117;
	add.s32 	%r164, %r163, -1060439283;
	and.b32  	%r165, %r164, -8388608;
	sub.s32 	%r166, %r163, %r165;
	mov.b32 	%f118, %r166;
	cvt.rn.f32.s32 	%f119, %r165;
	selp.f32 	%f120, 0fC1C00000, 0f00000000, %p21;
	fma.rn.f32 	%f121, %f119, 0f34000000, %f120;
	add.f32 	%f122, %f118, 0fBF800000;
	add.f32 	%f123, %f118, 0f3F800000;
	rcp.approx.ftz.f32 	%f124, %f123;
	add.f32 	%f125, %f122, %f122;
	mul.f32 	%f126, %f125, %f124;
	mul.f32 	%f127, %f126, %f126;
	neg.f32 	%f128, %f126;
	sub.f32 	%f129, %f122, %f126;
	add.f32 	%f130, %f129, %f129;
	fma.rn.f32 	%f131, %f128, %f122, %f130;
	mul.rn.f32 	%f132, %f124, %f131;
	fma.rn.f32 	%f133, %f127, 0f3A2C32E4, 0f3B52E7DB;
	fma.rn.f32 	%f134, %f133, %f127, 0f3C93BB73;
	fma.rn.f32 	%f135, %f134, %f127, 0f3DF6384F;
	mul.rn.f32 	%f136, %f135, %f127;
	fma.rn.f32 	%f137, %f126, 0f3FB8AA3B, %f121;
	mul.f32 	%f138, %f136, 0f40400000;
	sub.f32 	%f139, %f121, %f137;
	fma.rn.f32 	%f140, %f126, 0f3FB8AA3B, %f139;
	fma.rn.f32 	%f141, %f132, 0f3FB8AA3B, %f140;
	fma.rn.f32 	%f142, %f126, 0f32A55E34, %f141;
	fma.rn.f32 	%f143, %f138, %f132, %f142;
	fma.rn.f32 	%f144, %f136, %f126, %f143;
	add.rn.f32 	%f145, %f137, %f144;
	mov.f32 	%f146, 0f40000000;
	mul.rn.f32 	%f147, %f145, %f146;
	cvt.rni.f32.f32 	%f148, %f147;
	sub.f32 	%f149, %f147, %f148;
	neg.f32 	%f150, %f147;
	fma.rn.f32 	%f151, %f145, 0f40000000, %f150;
	neg.f32 	%f152, %f137;
	add.rn.f32 	%f153, %f145, %f152;
	neg.f32 	%f154, %f153;
	add.rn.f32 	%f155, %f144, %f154;
	fma.rn.f32 	%f156, %f155, 0f40000000, %f151;
	add.f32 	%f157, %f149, %f156;
	setp.gt.f32 	%p22, %f148, 0f00000000;
	selp.b32 	%r167, 0, -2097152000, %p22;
	setp.neu.f32 	%p23, %f9, 0f00000000;
	setp.neu.f32 	%p24, %f10, 0f7F800000;
	setp.lt.f32 	%p25, %f147, 0f00000000;
	selp.f32 	%f158, 0f00000000, 0f7F800000, %p25;
	abs.f32 	%f159, %f147;
	setp.gt.f32 	%p26, %f159, 0f43180000;
	cvt.rzi.s32.f32 	%r168, %f148;
	shl.b32 	%r169, %r168, 23;
	sub.s32 	%r170, %r169, %r167;
	mov.b32 	%f160, %r170;
	add.s32 	%r171, %r167, 2130706432;
	mov.b32 	%f161, %r171;
	fma.rn.f32 	%f162, %f157, 0f391FCB8E, 0f3AAF85ED;
	fma.rn.f32 	%f163, %f162, %f157, 0f3C1D9856;
	fma.rn.f32 	%f164, %f163, %f157, 0f3D6357BB;
	fma.rn.f32 	%f165, %f164, %f157, 0f3E75FDEC;
	fma.rn.f32 	%f166, %f165, %f157, 0f3F317218;
	fma.rn.f32 	%f167, %f166, %f157, 0f3F800000;
	mul.f32 	%f168, %f167, %f161;
	mul.f32 	%f169, %f168, %f160;
	selp.f32 	%f377, %f158, %f169, %p26;
	and.pred  	%p27, %p23, %p24;
	@%p27 bra 	$L__BB0_41;
	add.f32 	%f170, %f9, %f9;
	mov.b32 	%r172, %f170;
	and.b32  	%r173, %r172, 2147483647;
	mov.b32 	%f377, %r173;
	bra.uni 	$L__BB0_41;
$L__BB0_40:
	mov.f32 	%f171, 0f40000000;
	add.rn.f32 	%f377, %f9, %f171;
$L__BB0_41:
	and.b32  	%r271, %r27, 2147483646;
	add.f32 	%f378, %f8, %f377;
	add.s32 	%r270, %r270, 2;
	add.s64 	%rd44, %rd44, 8;
	add.s32 	%r269, %r269, 8;
	setp.ne.s32 	%p28, %r270, 0;
	@%p28 bra 	$L__BB0_13;
$L__BB0_42:
	and.b32  	%r174, %r27, 1;
	setp.eq.b32 	%p29, %r174, 1;
	not.pred 	%p30, %p29;
	@%p30 bra 	$L__BB0_49;
	mad.lo.s32 	%r175, %r27, %r1, %r271;
	shl.b32 	%r176, %r175, 2;
	mov.u32 	%r177, _ZZ15cuda_mean_shiftPiS_PfS0_S0_S0_S0_S0_S0_S0_mE3s_y;
	add.s32 	%r178, %r177, %r176;
	ld.shared.f32 	%f173, [%r178];
	mad.lo.s32 	%r179, %r27, %r268, %r271;
	mul.wide.s32 	%rd28, %r179, 4;
	add.s64 	%rd29, %rd1, %rd28;
	ld.global.f32 	%f174, [%rd29];
	sub.f32 	%f18, %f173, %f174;
	abs.f32 	%f19, %f18;
	setp.eq.f32 	%p31, %f18, 0f3F800000;
	mov.f32 	%f380, 0f3F800000;
	@%p31 bra 	$L__BB0_48;
	setp.nan.f32 	%p32, %f19, %f19;
	@%p32 bra 	$L__BB0_47;
	setp.lt.f32 	%p33, %f19, 0f00800000;
	mul.f32 	%f177, %f19, 0f4B800000;
	selp.f32 	%f178, %f177, %f19, %p33;
	mov.b32 	%r180, %f178;
	add.s32 	%r181, %r180, -1060439283;
	and.b32  	%r182, %r181, -8388608;
	sub.s32 	%r183, %r180, %r182;
	mov.b32 	%f179, %r183;
	cvt.rn.f32.s32 	%f180, %r182;
	selp.f32 	%f181, 0fC1C00000, 0f00000000, %p33;
	fma.rn.f32 	%f182, %f180, 0f34000000, %f181;
	add.f32 	%f183, %f179, 0fBF800000;
	add.f32 	%f184, %f179, 0f3F800000;
	rcp.approx.ftz.f32 	%f185, %f184;
	add.f32 	%f186, %f183, %f183;
	mul.f32 	%f187, %f186, %f185;
	mul.f32 	%f188, %f187, %f187;
	neg.f32 	%f189, %f187;
	sub.f32 	%f190, %f183, %f187;
	add.f32 	%f191, %f190, %f190;
	fma.rn.f32 	%f192, %f189, %f183, %f191;
	mul.rn.f32 	%f193, %f185, %f192;
	fma.rn.f32 	%f194, %f188, 0f3A2C32E4, 0f3B52E7DB;
	fma.rn.f32 	%f195, %f194, %f188, 0f3C93BB73;
	fma.rn.f32 	%f196, %f195, %f188, 0f3DF6384F;
	mul.rn.f32 	%f197, %f196, %f188;
	fma.rn.f32 	%f198, %f187, 0f3FB8AA3B, %f182;
	mul.f32 	%f199, %f197, 0f40400000;
	sub.f32 	%f200, %f182, %f198;
	fma.rn.f32 	%f201, %f187, 0f3FB8AA3B, %f200;
	fma.rn.f32 	%f202, %f193, 0f3FB8AA3B, %f201;
	fma.rn.f32 	%f203, %f187, 0f32A55E34, %f202;
	fma.rn.f32 	%f204, %f199, %f193, %f203;
	fma.rn.f32 	%f205, %f197, %f187, %f204;
	add.rn.f32 	%f206, %f198, %f205;
	mov.f32 	%f207, 0f40000000;
	mul.rn.f32 	%f208, %f206, %f207;
	cvt.rni.f32.f32 	%f209, %f208;
	sub.f32 	%f210, %f208, %f209;
	neg.f32 	%f211, %f208;
	fma.rn.f32 	%f212, %f206, 0f40000000, %f211;
	neg.f32 	%f213, %f198;
	add.rn.f32 	%f214, %f206, %f213;
	neg.f32 	%f215, %f214;
	add.rn.f32 	%f216, %f205, %f215;
	fma.rn.f32 	%f217, %f216, 0f40000000, %f212;
	add.f32 	%f218, %f210, %f217;
	setp.gt.f32 	%p34, %f209, 0f00000000;
	selp.b32 	%r184, 0, -2097152000, %p34;
	setp.neu.f32 	%p35, %f18, 0f00000000;
	setp.neu.f32 	%p36, %f19, 0f7F800000;
	setp.lt.f32 	%p37, %f208, 0f00000000;
	selp.f32 	%f219, 0f00000000, 0f7F800000, %p37;
	abs.f32 	%f220, %f208;
	setp.gt.f32 	%p38, %f220, 0f43180000;
	cvt.rzi.s32.f32 	%r185, %f209;
	shl.b32 	%r186, %r185, 23;
	sub.s32 	%r187, %r186, %r184;
	mov.b32 	%f221, %r187;
	add.s32 	%r188, %r184, 2130706432;
	mov.b32 	%f222, %r188;
	fma.rn.f32 	%f223, %f218, 0f391FCB8E, 0f3AAF85ED;
	fma.rn.f32 	%f224, %f223, %f218, 0f3C1D9856;
	fma.rn.f32 	%f225, %f224, %f218, 0f3D6357BB;
	fma.rn.f32 	%f226, %f225, %f218, 0f3E75FDEC;
	fma.rn.f32 	%f227, %f226, %f218, 0f3F317218;
	fma.rn.f32 	%f228, %f227, %f218, 0f3F800000;
	mul.f32 	%f229, %f228, %f222;
	mul.f32 	%f230, %f229, %f221;
	selp.f32 	%f380, %f219, %f230, %p38;
	and.pred  	%p39, %p35, %p36;
	@%p39 bra 	$L__BB0_48;
	add.f32 	%f231, %f18, %f18;
	mov.b32 	%r189, %f231;
	and.b32  	%r190, %r189, 2147483647;
	mov.b32 	%f380, %r190;
	bra.uni 	$L__BB0_48;
$L__BB0_47:
	mov.f32 	%f232, 0f40000000;
	add.rn.f32 	%f380, %f18, %f232;
$L__BB0_48:
	add.f32 	%f378, %f378, %f380;
$L__BB0_49:
	sqrt.rn.f32 	%f26, %f378;
	ld.global.f32 	%f27, [%rd6];
	abs.f32 	%f28, %f27;
	setp.lt.f32 	%p40, %f28, 0f00800000;
	mul.f32 	%f234, %f28, 0f4B800000;
	selp.f32 	%f235, %f234, %f28, %p40;
	selp.f32 	%f236, 0fC1C00000, 0f00000000, %p40;
	mov.b32 	%r191, %f235;
	add.s32 	%r192, %r191, -1060439283;
	and.b32  	%r193, %r192, -8388608;
	sub.s32 	%r194, %r191, %r193;
	mov.b32 	%f237, %r194;
	cvt.rn.f32.s32 	%f238, %r193;
	fma.rn.f32 	%f239, %f238, 0f34000000, %f236;
	add.f32 	%f240, %f237, 0fBF800000;
	add.f32 	%f241, %f237, 0f3F800000;
	rcp.approx.ftz.f32 	%f242, %f241;
	add.f32 	%f243, %f240, %f240;
	mul.f32 	%f244, %f243, %f242;
	mul.f32 	%f245, %f244, %f244;
	sub.f32 	%f246, %f240, %f244;
	add.f32 	%f247, %f246, %f246;
	neg.f32 	%f248, %f244;
	fma.rn.f32 	%f249, %f248, %f240, %f247;
	mul.rn.f32 	%f250, %f242, %f249;
	fma.rn.f32 	%f251, %f245, 0f3A2C32E4, 0f3B52E7DB;
	fma.rn.f32 	%f252, %f251, %f245, 0f3C93BB73;
	fma.rn.f32 	%f253, %f252, %f245, 0f3DF6384F;
	mul.rn.f32 	%f254, %f253, %f245;
	fma.rn.f32 	%f255, %f244, 0f3FB8AA3B, %f239;
	sub.f32 	%f256, %f239, %f255;
	fma.rn.f32 	%f257, %f244, 0f3FB8AA3B, %f256;
	fma.rn.f32 	%f258, %f250, 0f3FB8AA3B, %f257;
	fma.rn.f32 	%f259, %f244, 0f32A55E34, %f258;
	mul.f32 	%f260, %f254, 0f40400000;
	fma.rn.f32 	%f261, %f260, %f250, %f259;
	fma.rn.f32 	%f262, %f254, %f244, %f261;
	add.rn.f32 	%f263, %f255, %f262;
	neg.f32 	%f264, %f255;
	add.rn.f32 	%f265, %f263, %f264;
	neg.f32 	%f266, %f265;
	add.rn.f32 	%f267, %f262, %f266;
	mov.f32 	%f268, 0f40000000;
	mul.rn.f32 	%f269, %f263, %f268;
	neg.f32 	%f270, %f269;
	fma.rn.f32 	%f271, %f263, 0f40000000, %f270;
	fma.rn.f32 	%f272, %f267, 0f40000000, %f271;
	cvt.rni.f32.f32 	%f273, %f269;
	sub.f32 	%f274, %f269, %f273;
	add.f32 	%f275, %f274, %f272;
	fma.rn.f32 	%f276, %f275, 0f391FCB8E, 0f3AAF85ED;
	fma.rn.f32 	%f277, %f276, %f275, 0f3C1D9856;
	fma.rn.f32 	%f278, %f277, %f275, 0f3D6357BB;
	fma.rn.f32 	%f279, %f278, %f275, 0f3E75FDEC;
	fma.rn.f32 	%f280, %f279, %f275, 0f3F317218;
	fma.rn.f32 	%f281, %f280, %f275, 0f3F800000;
	cvt.rzi.s32.f32 	%r195, %f273;
	setp.gt.f32 	%p41, %f273, 0f00000000;
	selp.b32 	%r196, 0, -2097152000, %p41;
	add.s32 	%r197, %r196, 2130706432;
	mov.b32 	%f282, %r197;
	mul.f32 	%f283, %f281, %f282;
	shl.b32 	%r198, %r195, 23;
	sub.s32 	%r199, %r198, %r196;
	mov.b32 	%f284, %r199;
	mul.f32 	%f285, %f283, %f284;
	abs.f32 	%f286, %f269;
	setp.gt.f32 	%p42, %f286, 0f43180000;
	setp.lt.f32 	%p43, %f269, 0f00000000;
	selp.f32 	%f287, 0f00000000, 0f7F800000, %p43;
	selp.f32 	%f29, %f287, %f285, %p42;
	setp.eq.f32 	%p44, %f27, 0f3F800000;
	mov.f32 	%f382, 0f3F800000;
	@%p44 bra 	$L__BB0_54;
	setp.num.f32 	%p45, %f28, %f28;
	@%p45 bra 	$L__BB0_52;
	mov.f32 	%f289, 0f40000000;
	add.rn.f32 	%f382, %f27, %f289;
	bra.uni 	$L__BB0_54;
$L__BB0_52:
	setp.neu.f32 	%p46, %f27, 0f00000000;
	setp.neu.f32 	%p47, %f28, 0f7F800000;
	and.pred  	%p48, %p46, %p47;
	mov.f32 	%f382, %f29;
	@%p48 bra 	$L__BB0_54;
	add.f32 	%f288, %f27, %f27;
	mov.b32 	%r200, %f288;
	and.b32  	%r201, %r200, 2147483647;
	mov.b32 	%f382, %r201;
$L__BB0_54:
	ld.param.u64 	%rd43, [_Z15cuda_mean_shiftPiS_PfS0_S0_S0_S0_S0_S0_S0_m_param_10];
	ld.param.u64 	%rd42, [_Z15cuda_mean_shiftPiS_PfS0_S0_S0_S0_S0_S0_S0_m_param_7];
	setp.leu.f32 	%p49, %f26, %f382;
	cvt.u64.u32 	%rd30, %r268;
	cvta.to.global.u64 	%rd31, %rd42;
	mad.lo.s64 	%rd32, %rd43, %rd30, %rd31;
	add.s64 	%rd10, %rd32, %rd33;
	@%p49 bra 	$L__BB0_56;
	mov.b32 	%r206, 0;
	st.global.u32 	[%rd10], %r206;
	mov.f32 	%f385, 0f00000000;
	bra.uni 	$L__BB0_62;
$L__BB0_56:
	setp.eq.f32 	%p50, %f27, 0f3F800000;
	mov.f32 	%f383, 0f3F800000;
	@%p50 bra 	$L__BB0_61;
	setp.num.f32 	%p51, %f28, %f28;
	@%p51 bra 	$L__BB0_59;
	mov.f32 	%f292, 0f40000000;
	add.rn.f32 	%f383, %f27, %f292;
	bra.uni 	$L__BB0_61;
$L__BB0_59:
	setp.neu.f32 	%p52, %f27, 0f00000000;
	setp.neu.f32 	%p53, %f28, 0f7F800000;
	and.pred  	%p54, %p52, %p53;
	mov.f32 	%f383, %f29;
	@%p54 bra 	$L__BB0_61;
	add.f32 	%f291, %f27, %f27;
	mov.b32 	%r202, %f291;
	and.b32  	%r203, %r202, 2147483647;
	mov.b32 	%f383, %r203;
$L__BB0_61:
	add.f32 	%f293, %f383, %f383;
	neg.f32 	%f294, %f26;
	div.rn.f32 	%f295, %f294, %f293;
	fma.rn.f32 	%f296, %f295, 0f3BBB989D, 0f3F000000;
	cvt.sat.f32.f32 	%f297, %f296;
	mov.f32 	%f298, 0f4B400001;
	mov.f32 	%f299, 0f437C0000;
	fma.rm.f32 	%f300, %f297, %f299, %f298;
	add.f32 	%f301, %f300, 0fCB40007F;
	neg.f32 	%f302, %f301;
	fma.rn.f32 	%f303, %f295, 0f3FB8AA3B, %f302;
	fma.rn.f32 	%f304, %f295, 0f32A57060, %f303;
	mov.b32 	%r204, %f300;
	shl.b32 	%r205, %r204, 23;
	mov.b32 	%f305, %r205;
	ex2.approx.ftz.f32 	%f306, %f304;
	mul.f32 	%f385, %f306, %f305;
	st.global.f32 	[%rd10], %f385;
$L__BB0_62:
	setp.ne.s32 	%p55, %r2, %r268;
	@%p55 bra 	$L__BB0_64;
	add.f32 	%f385, %f385, 0f3F800000;
	st.global.f32 	[%rd10], %f385;
$L__BB0_64:
	ld.global.u32 	%r37, [%rd5];
	setp.lt.s32 	%p56, %r37, 1;
	@%p56 bra 	$L__BB0_72;
	mul.lo.s32 	%r38, %r37, %r268;
	mul.lo.s32 	%r39, %r37, %r1;
	and.b32  	%r40, %r37, 3;
	setp.lt.u32 	%p57, %r37, 4;
	mov.b32 	%r273, 0;
	@%p57 bra 	$L__BB0_68;
	and.b32  	%r273, %r37, 2147483644;
	mov.b32 	%r272, 0;
$L__BB0_67:
	add.s32 	%r209, %r38, %r272;
	mul.wide.u32 	%rd34, %r209, 4;
	add.s64 	%rd35, %rd1, %rd34;
	ld.global.f32 	%f308, [%rd35];
	add.s32 	%r210, %r39, %r272;
	shl.b32 	%r211, %r210, 2;
	mov.u32 	%r212, _ZZ15cuda_mean_shiftPiS_PfS0_S0_S0_S0_S0_S0_S0_mE7s_numer;
	add.s32 	%r213, %r212, %r211;
	ld.shared.f32 	%f309, [%r213];
	fma.rn.f32 	%f310, %f385, %f308, %f309;
	st.shared.f32 	[%r213], %f310;
	mov.u32 	%r214, _ZZ15cuda_mean_shiftPiS_PfS0_S0_S0_S0_S0_S0_S0_mE7s_denom;
	add.s32 	%r215, %r214, %r211;
	ld.shared.f32 	%f311, [%r215];
	add.f32 	%f312, %f385, %f311;
	st.shared.f32 	[%r215], %f312;
	ld.global.f32 	%f313, [%rd35+4];
	ld.shared.f32 	%f314, [%r213+4];
	fma.rn.f32 	%f315, %f385, %f313, %f314;
	st.shared.f32 	[%r213+4], %f315;
	ld.shared.f32 	%f316, [%r215+4];
	add.f32 	%f317, %f385, %f316;
	st.shared.f32 	[%r215+4], %f317;
	ld.global.f32 	%f318, [%rd35+8];
	ld.shared.f32 	%f319, [%r213+8];
	fma.rn.f32 	%f320, %f385, %f318, %f319;
	st.shared.f32 	[%r213+8], %f320;
	ld.shared.f32 	%f321, [%r215+8];
	add.f32 	%f322, %f385, %f321;
	st.shared.f32 	[%r215+8], %f322;
	ld.global.f32 	%f323, [%rd35+12];
	ld.shared.f32 	%f324, [%r213+12];
	fma.rn.f32 	%f325, %f385, %f323, %f324;
	st.shared.f32 	[%r213+12], %f325;
	ld.shared.f32 	%f326, [%r215+12];
	add.f32 	%f327, %f385, %f326;
	st.shared.f32 	[%r215+12], %f327;
	add.s32 	%r272, %r272, 4;
	setp.ne.s32 	%p58, %r272, %r273;
	@%p58 bra 	$L__BB0_67;
$L__BB0_68:
	setp.eq.s32 	%p59, %r40, 0;
	@%p59 bra 	$L__BB0_72;
	add.s32 	%r216, %r38, %r273;
	mul.wide.s32 	%rd36, %r216, 4;
	add.s64 	%rd11, %rd1, %rd36;
	ld.global.f32 	%f328, [%rd11];
	add.s32 	%r217, %r39, %r273;
	shl.b32 	%r218, %r217, 2;
	mov.u32 	%r219, _ZZ15cuda_mean_shiftPiS_PfS0_S0_S0_S0_S0_S0_S0_mE7s_numer;
	add.s32 	%r45, %r219, %r218;
	ld.shared.f32 	%f329, [%r45];
	fma.rn.f32 	%f330, %f385, %f328, %f329;
	st.shared.f32 	[%r45], %f330;
	mov.u32 	%r220, _ZZ15cuda_mean_shiftPiS_PfS0_S0_S0_S0_S0_S0_S0_mE7s_denom;
	add.s32 	%r46, %r220, %r218;
	ld.shared.f32 	%f331, [%r46];
	add.f32 	%f332, %f385, %f331;
	st.shared.f32 	[%r46], %f332;
	setp.eq.s32 	%p60, %r40, 1;
	@%p60 bra 	$L__BB0_72;
	ld.global.f32 	%f333, [%rd11+4];
	ld.shared.f32 	%f334, [%r45+4];
	fma.rn.f32 	%f335, %f385, %f333, %f334;
	st.shared.f32 	[%r45+4], %f335;
	ld.shared.f32 	%f336, [%r46+4];
	add.f32 	%f337, %f385, %f336;
	st.shared.f32 	[%r46+4], %f337;
	setp.eq.s32 	%p61, %r40, 2;
	@%p61 bra 	$L__BB0_72;
	ld.global.f32 	%f338, [%rd11+8];
	ld.shared.f32 	%f339, [%r45+8];
	fma.rn.f32 	%f340, %f385, %f338, %f339;
	st.shared.f32 	[%r45+8], %f340;
	ld.shared.f32 	%f341, [%r46+8];
	add.f32 	%f342, %f385, %f341;
	st.shared.f32 	[%r46+8], %f342;
$L__BB0_72:
	bar.sync 	0;
	add.s32 	%r268, %r268, 1;
	ld.global.u32 	%r221, [%rd4];
	setp.lt.s32 	%p62, %r268, %r221;
	@%p62 bra 	$L__BB0_10;
	bra.uni 	$L__BB0_16;

}


// ===== COMPILED SASS (sm_100) =====

	.target	sm_100

	.elftype	@"ET_EXEC"


//--------------------- .note.nv.tkinfo           --------------------------
	.section	.note.nv.tkinfo,"",@"SHT_NOTE"
	.sectionflags	@"SHF_NOTE_NV_TKINFO"
	.tkinfo
        /*0018*/ 	.word	0x00000002
        /*0030*/ 	.string	""
        /*0030*/ 	.string	"ptxas"
        /*0030*/ 	.string	"Cuda compilation tools, release 13.0, V13.0.88"
        /*0030*/ 	.string	"Build cuda_13.0.r13.0/compiler.36424714_0"
        /*0030*/ 	.string	"-arch sm_100 -m 64 "



//--------------------- .note.nv.cuinfo           --------------------------
	.section	.note.nv.cuinfo,"",@"SHT_NOTE"
	.sectionflags	@"SHF_NOTE_NV_CUINFO"
        /*0018*/ 	.short	0x0002
        /*001a*/ 	.short	0x0064
        /*001c*/ 	.short	0x0082
	.zero		2


//--------------------- .nv.info                  --------------------------
	.section	.nv.info,"",@"SHT_CUDA_INFO"
	.align	4


	//----- nvinfo : EIATTR_REGCOUNT
	.align		4
        /*0000*/ 	.byte	0x04, 0x2f
        /*0002*/ 	.short	(.L_1 - .L_0)
	.align		4
.L_0:
        /*0004*/ 	.word	index@(_Z15cuda_mean_shiftPiS_PfS0_S0_S0_S0_S0_S0_S0_m)
        /*0008*/ 	.word	0x00000020


	//----- nvinfo : EIATTR_FRAME_SIZE
	.align		4
.L_1:
        /*000c*/ 	.byte	0x04, 0x11
        /*000e*/ 	.short	(.L_3 - .L_2)
	.align		4
.L_2:
        /*0010*/ 	.word	index@($__internal_1_$__cuda_sm3x_div_rn_noftz_f32_slowpath)
        /*0014*/ 	.word	0x00000000


	//----- nvinfo : EIATTR_FRAME_SIZE
	.align		4
.L_3:
        /*0018*/ 	.byte	0x04, 0x11
        /*001a*/ 	.short	(.L_5 - .L_4)
	.align		4
.L_4:
        /*001c*/ 	.word	index@($__internal_0_$__cuda_sm20_sqrt_rn_f32_slowpath)
        /*0020*/ 	.word	0x00000000


	//----- nvinfo : EIATTR_FRAME_SIZE
	.align		4
.L_5:
        /*0024*/ 	.byte	0x04, 0x11
        /*0026*/ 	.short	(.L_7 - .L_6)
	.align		4
.L_6:
        /*0028*/ 	.word	index@(_Z15cuda_mean_shiftPiS_PfS0_S0_S0_S0_S0_S0_S0_m)
        /*002c*/ 	.word	0x00000000


	//----- nvinfo : EIATTR_MIN_STACK_SIZE
	.align		4
.L_7:
        /*0030*/ 	.byte	0x04, 0x12
        /*0032*/ 	.short	(.L_9 - .L_8)
	.align		4
.L_8:
        /*0034*/ 	.word	index@(_Z15cuda_mean_shiftPiS_PfS0_S0_S0_S0_S0_S0_S0_m)
        /*0038*/ 	.word	0x00000000
.L_9:


//--------------------- .nv.compat                --------------------------
	.section	.nv.compat,"",@"SHT_CUDA_COMPAT_INFO"
	.align	4
        /*0000*/ 	.byte	0x02, 0x09, 0x00, 0x00, 0x02, 0x02, 0x01, 0x00, 0x02, 0x05, 0x05, 0x00, 0x03, 0x07, 0x01, 0x01
        /*0010*/ 	.byte	0x02, 0x03, 0x00, 0x00, 0x02, 0x06, 0x01, 0x00, 0x04, 0x0b, 0x08, 0x00, 0x01, 0x00, 0x00, 0x00
        /*0020*/ 	.byte	0x00, 0x00, 0x00, 0x00


//--------------------- .nv.info._Z15cuda_mean_shiftPiS_PfS0_S0_S0_S0_S0_S0_S0_m --------------------------
	.section	.nv.info._Z15cuda_mean_shiftPiS_PfS0_S0_S0_S0_S0_S0_S0_m,"",@"SHT_CUDA_INFO"
	.sectionflags	@""
	.align	4


	//----- nvinfo : EIATTR_CUDA_API_VERSION
	.align		4
        /*0000*/ 	.byte	0x04, 0x37
        /*0002*/ 	.short	(.L_11 - .L_10)
.L_10:
        /*0004*/ 	.word	0x00000082


	//----- nvinfo : EIATTR_KPARAM_INFO
	.align		4
.L_11:
        /*0008*/ 	.byte	0x04, 0x17
        /*000a*/ 	.short	(.L_13 - .L_12)
.L_12:
        /*000c*/ 	.word	0x00000000
        /*0010*/ 	.short	0x000a
        /*0012*/ 	.short	0x0050
        /*0014*/ 	.byte	0x00, 0xf0, 0x21, 0x00


	//----- nvinfo : EIATTR_KPARAM_INFO
	.align		4
.L_13:
        /*0018*/ 	.byte	0x04, 0x17
        /*001a*/ 	.short	(.L_15 - .L_14)
.L_14:
        /*001c*/ 	.word	0x00000000
        /*0020*/ 	.short	0x0009
        /*0022*/ 	.short	0x0048
        /*0024*/ 	.byte	0x00, 0xf5, 0x21, 0x00


	//----- nvinfo : EIATTR_KPARAM_INFO
	.align		4
.L_15:
        /*0028*/ 	.byte	0x04, 0x17
        /*002a*/ 	.short	(.L_17 - .L_16)
.L_16:
        /*002c*/ 	.word	0x00000000
        /*0030*/ 	.short	0x0008
        /*0032*/ 	.short	0x0040
        /*0034*/ 	.byte	0x00, 0xf5, 0x21, 0x00


	//----- nvinfo : EIATTR_KPARAM_INFO
	.align		4
.L_17:
        /*0038*/ 	.byte	0x04, 0x17
        /*003a*/ 	.short	(.L_19 - .L_18)
.L_18:
        /*003c*/ 	.word	0x00000000
        /*0040*/ 	.short	0x0007
        /*0042*/ 	.short	0x0038
        /*0044*/ 	.byte	0x00, 0xf5, 0x21, 0x00


	//----- nvinfo : EIATTR_KPARAM_INFO
	.align		4
.L_19:
        /*0048*/ 	.byte	0x04, 0x17
        /*004a*/ 	.short	(.L_21 - .L_20)
.L_20:
        /*004c*/ 	.word	0x00000000
        /*0050*/ 	.short	0x0006
        /*0052*/ 	.short	0x0030
        /*0054*/ 	.byte	0x00, 0xf5, 0x21, 0x00


	//----- nvinfo : EIATTR_KPARAM_INFO
	.align		4
.L_21:
        /*0058*/ 	.byte	0x04, 0x17
        /*005a*/ 	.short	(.L_23 - .L_22)
.L_22:
        /*005c*/ 	.word	0x00000000
        /*0060*/ 	.short	0x0005
        /*0062*/ 	.short	0x0028
        /*0064*/ 	.byte	0x00, 0xf5, 0x21, 0x00


	//----- nvinfo : EIATTR_KPARAM_INFO
	.align		4
.L_23:
        /*0068*/ 	.byte	0x04, 0x17
        /*006a*/ 	.short	(.L_25 - .L_24)
.L_24:
        /*006c*/ 	.word	0x00000000
        /*0070*/ 	.short	0x0004
        /*0072*/ 	.short	0x0020
        /*0074*/ 	.byte	0x00, 0xf5, 0x21, 0x00


	//----- nvinfo : EIATTR_KPARAM_INFO
	.align		4
.L_25:
        /*0078*/ 	.byte	0x04, 0x17
        /*007a*/ 	.short	(.L_27 - .L_26)
.L_26:
        /*007c*/ 	.word	0x00000000
        /*0080*/ 	.short	0x0003
        /*0082*/ 	.short	0x0018
        /*0084*/ 	.byte	0x00, 0xf5, 0x21, 0x00


	//----- nvinfo : EIATTR_KPARAM_INFO
	.align		4
.L_27:
        /*0088*/ 	.byte	0x04, 0x17
        /*008a*/ 	.short	(.L_29 - .L_28)
.L_28:
        /*008c*/ 	.word	0x00000000
        /*0090*/ 	.short	0x0002
        /*0092*/ 	.short	0x0010
        /*0094*/ 	.byte	0x00, 0xf5, 0x21, 0x00


	//----- nvinfo : EIATTR_KPARAM_INFO
	.align		4
.L_29:
        /*0098*/ 	.byte	0x04, 0x17
        /*009a*/ 	.short	(.L_31 - .L_30)
.L_30:
        /*009c*/ 	.word	0x00000000
        /*00a0*/ 	.short	0x0001
        /*00a2*/ 	.short	0x0008
        /*00a4*/ 	.byte	0x00, 0xf5, 0x21, 0x00


	//----- nvinfo : EIATTR_KPARAM_INFO
	.align		4
.L_31:
        /*00a8*/ 	.byte	0x04, 0x17
        /*00aa*/ 	.short	(.L_33 - .L_32)
.L_32:
        /*00ac*/ 	.word	0x00000000
        /*00b0*/ 	.short	0x0000
        /*00b2*/ 	.short	0x0000
        /*00b4*/ 	.byte	0x00, 0xf5, 0x21, 0x00


	//----- nvinfo : EIATTR_SPARSE_MMA_MASK
	.align		4
.L_33:
        /*00b8*/ 	.byte	0x03, 0x50
        /*00ba*/ 	.short	0x0000


	//----- nvinfo : EIATTR_MAXREG_COUNT
	.align		4
        /*00bc*/ 	.byte	0x03, 0x1b
        /*00be*/ 	.short	0x00ff


	//----- nvinfo : EIATTR_NUM_BARRIERS
	.align		4
        /*00c0*/ 	.byte	0x02, 0x4c
        /*00c2*/ 	.byte	0x01
	.zero		1


	//----- nvinfo : EIATTR_MERCURY_ISA_VERSION
	.align		4
        /*00c4*/ 	.byte	0x03, 0x5f
        /*00c6*/ 	.short	0x0101


	//----- nvinfo : EIATTR_VRC_CTA_INIT_COUNT
	.align		4
        /*00c8*/ 	.byte	0x02, 0x4a
	.zero		1
	.zero		1


	//----- nvinfo : EIATTR_EXIT_INSTR_OFFSETS
	.align		4
        /*00cc*/ 	.byte	0x04, 0x1c
        /*00ce*/ 	.short	(.L_35 - .L_34)


	//   ....[0]....
.L_34:
        /*00d0*/ 	.word	0x00004c90


	//----- nvinfo : EIATTR_CRS_STACK_SIZE
	.align		4
.L_35:
        /*00d4*/ 	.byte	0x04, 0x1e
        /*00d6*/ 	.short	(.L_37 - .L_36)
.L_36:
        /*00d8*/ 	.word	0x00000000


	//----- nvinfo : EIATTR_CBANK_PARAM_SIZE
	.align		4
.L_37:
        /*00dc*/ 	.byte	0x03, 0x19
        /*00de*/ 	.short	0x0058


	//----- nvinfo : EIATTR_PARAM_CBANK
	.align		4
        /*00e0*/ 	.byte	0x04, 0x0a
        /*00e2*/ 	.short	(.L_39 - .L_38)
	.align		4
.L_38:
        /*00e4*/ 	.word	index@(.nv.constant0._Z15cuda_mean_shiftPiS_PfS0_S0_S0_S0_S0_S0_S0_m)
        /*00e8*/ 	.short	0x0380
        /*00ea*/ 	.short	0x0058


	//----- nvinfo : EIATTR_SW_WAR
	.align		4
.L_39:
        /*00ec*/ 	.byte	0x04, 0x36
        /*00ee*/ 	.short	(.L_41 - .L_40)
.L_40:
        /*00f0*/ 	.word	0x00000008
.L_41:


//--------------------- .nv.callgraph             --------------------------
	.section	.nv.callgraph,"",@"SHT_CUDA_CALLGRAPH"
	.align	4
	.sectionentsize	8
	.align		4
        /*0000*/ 	.word	0x00000000
	.align		4
        /*0004*/ 	.word	0xffffffff
	.align		4
        /*0008*/ 	.word	0x00000000
	.align		4
        /*000c*/ 	.word	0xfffffffe
	.align		4
        /*0010*/ 	.word	0x00000000
	.align		4
        /*0014*/ 	.word	0xfffffffd
	.align		4
        /*0018*/ 	.word	0x00000000
	.align		4
        /*001c*/ 	.word	0xfffffffc


//--------------------- .text._Z15cuda_mean_shiftPiS_PfS0_S0_S0_S0_S0_S0_S0_m --------------------------
	.section	.text._Z15cuda_mean_shiftPiS_PfS0_S0_S0_S0_S0_S0_S0_m,"ax",@progbits
	.align	128
        .global         _Z15cuda_mean_shiftPiS_PfS0_S0_S0_S0_S0_S0_S0_m
        .type           _Z15cuda_mean_shiftPiS_PfS0_S0_S0_S0_S0_S0_S0_m,@function
        .size           _Z15cuda_mean_shiftPiS_PfS0_S0_S0_S0_S0_S0_S0_m,(.L_x_71 - _Z15cuda_mean_shiftPiS_PfS0_S0_S0_S0_S0_S0_S0_m)
        .other          _Z15cuda_mean_shiftPiS_PfS0_S0_S0_S0_S0_S0_S0_m,@"STO_CUDA_ENTRY STV_DEFAULT"
_Z15cuda_mean_shiftPiS_PfS0_S0_S0_S0_S0_S0_S0_m:
.text._Z15cuda_mean_shiftPiS_PfS0_S0_S0_S0_S0_S0_S0_m:
[----:B------:R-:W-:Y:S08]  /*0000*/  LDC R1, c[0x0][0x37c] ;  /* 0x0000df00ff017b82 */ /* 0x000ff00000000800 */
[----:B------:R-:W0:Y:S01]  /*0010*/  LDC.64 R14, c[0x0][0x388] ;  /* 0x0000e200ff0e7b82 */ /* 0x000e220000000a00 */
[----:B------:R-:W0:Y:S02]  /*0020*/  LDCU.64 UR8, c[0x0][0x358] ;  /* 0x00006b00ff0877ac */ /* 0x000e240008000a00 */
[----:B0-----:R-:W2:Y:S05]  /*0030*/  LDG.E R4, desc[UR8][R14.64] ;  /* 0x000000080e047981 */ /* 0x001eaa000c1e1900 */
[----:B------:R-:W0:Y:S01]  /*0040*/  S2UR UR4, SR_CTAID.X ;  /* 0x00000000000479c3 */ /* 0x000e220000002500 */
[----:B------:R-:W0:Y:S07]  /*0050*/  S2R R6, SR_TID.X ;  /* 0x0000000000067919 */ /* 0x000e2e0000002100 */
[----:B------:R-:W0:Y:S02]  /*0060*/  LDC R5, c[0x0][0x360] ;  /* 0x0000d800ff057b82 */ /* 0x000e240000000800 */
[----:B0-----:R-:W-:Y:S01]  /*0070*/  IMAD R5, R5, UR4, R6 ;  /* 0x0000000405057c24 */ /* 0x001fe2000f8e0206 */
[----:B--2---:R-:W-:-:S13]  /*0080*/  ISETP.GE.AND P0, PT, R4, 0x1, PT ;  /* 0x000000010400780c */ /* 0x004fda0003f06270 */
[----:B------:R-:W-:Y:S05]  /*0090*/  @!P0 BRA `(.L_x_0) ;  /* 0x0000000400588947 */ /* 0x000fea0003800000 */
[C---:B------:R-:W-:Y:S01]  /*00a0*/  ISETP.GE.U32.AND P0, PT, R4.reuse, 0x4, PT ;  /* 0x000000040400780c */ /* 0x040fe20003f06070 */
[----:B------:R-:W-:Y:S01]  /*00b0*/  HFMA2 R3, -RZ, RZ, 0, 0 ;  /* 0x00000000ff037431 */ /* 0x000fe200000001ff */
[C---:B------:R-:W-:Y:S01]  /*00c0*/  LOP3.LUT R18, R4.reuse, 0x3, RZ, 0xc0, !PT ;  /* 0x0000000304127812 */ /* 0x040fe200078ec0ff */
[----:B------:R-:W-:Y:S02]  /*00d0*/  IMAD R0, R5, R4, RZ ;  /* 0x0000000405007224 */ /* 0x000fe400078e02ff */
[----:B------:R-:W-:Y:S01]  /*00e0*/  IMAD R2, R4, R6, RZ ;  /* 0x0000000604027224 */ /* 0x000fe200078e02ff */
[----:B------:R-:W-:-:S07]  /*00f0*/  ISETP.NE.AND P1, PT, R18, RZ, PT ;  /* 0x000000ff1200720c */ /* 0x000fce0003f25270 */
[----:B------:R-:W-:Y:S06]  /*0100*/  @!P0 BRA `(.L_x_1) ;  /* 0x0000000000c08947 */ /* 0x000fec0003800000 */
[----:B------:R-:W0:Y:S01]  /*0110*/  S2UR UR7, SR_CgaCtaId ;  /* 0x00000000000779c3 */ /* 0x000e220000008800 */
[----:B------:R-:W-:Y:S01]  /*0120*/  UMOV UR4, 0x400 ;  /* 0x0000040000047882 */ /* 0x000fe20000000000 */
[----:B------:R-:W-:Y:S01]  /*0130*/  LOP3.LUT R3, R4, 0x7ffffffc, RZ, 0xc0, !PT ;  /* 0x7ffffffc04037812 */ /* 0x000fe200078ec0ff */
[----:B------:R-:W-:Y:S02]  /*0140*/  UIADD3 UR5, UPT, UPT, UR4, 0xfa0, URZ ;  /* 0x00000fa004057890 */ /* 0x000fe4000fffe0ff */
[----:B------:R-:W-:Y:S02]  /*0150*/  UIADD3 UR6, UPT, UPT, UR4, 0x2ee0, URZ ;  /* 0x00002ee004067890 */ /* 0x000fe4000fffe0ff */
[----:B0-----:R-:W-:Y:S02]  /*0160*/  ULEA UR10, UR7, UR4, 0x18 ;  /* 0x00000004070a7291 */ /* 0x001fe4000f8ec0ff */
[----:B------:R-:W-:Y:S02]  /*0170*/  UIADD3 UR4, UPT, UPT, UR4, 0x3e80, URZ ;  /* 0x00003e8004047890 */ /* 0x000fe4000fffe0ff */
[----:B------:R-:W-:-:S02]  /*0180*/  ULEA UR5, UR7, UR5, 0x18 ;  /* 0x0000000507057291 */ /* 0x000fc4000f8ec0ff */
[----:B------:R-:W-:Y:S02]  /*0190*/  ULEA UR6, UR7, UR6, 0x18 ;  /* 0x0000000607067291 */ /* 0x000fe4000f8ec0ff */
[----:B------:R-:W-:-:S03]  /*01a0*/  ULEA UR7, UR7, UR4, 0x18 ;  /* 0x0000000407077291 */ /* 0x000fc6000f8ec0ff */
[----:B------:R-:W-:-:S09]  /*01b0*/  UMOV UR4, URZ ;  /* 0x000000ff00047c82 */ /* 0x000fd20008000000 */
.L_x_2:
[----:B0-----:R-:W0:Y:S01]  /*01c0*/  LDC.64 R8, c[0x0][0x3a0] ;  /* 0x0000e800ff087b82 */ /* 0x001e220000000a00 */
[----:B------:R-:W-:-:S07]  /*01d0*/  IADD3 R7, PT, PT, R0, UR4, RZ ;  /* 0x0000000400077c10 */ /* 0x000fce000fffe0ff */
[----:B------:R-:W1:Y:S01]  /*01e0*/  LDC.64 R10, c[0x0][0x3b0] ;  /* 0x0000ec00ff0a7b82 */ /* 0x000e620000000a00 */
[----:B0-----:R-:W-:-:S05]  /*01f0*/  IMAD.WIDE R8, R7, 0x4, R8 ;  /* 0x0000000407087825 */ /* 0x001fca00078e0208 */
[----:B------:R-:W2:Y:S01]  /*0200*/  LDG.E R4, desc[UR8][R8.64] ;  /* 0x0000000808047981 */ /* 0x000ea2000c1e1900 */
[----:B-1----:R-:W-:-:S03]  /*0210*/  IMAD.WIDE R10, R7, 0x4, R10 ;  /* 0x00000004070a7825 */ /* 0x002fc600078e020a */
[----:B------:R-:W3:Y:S04]  /*0220*/  LDG.E R20, desc[UR8][R8.64+0x4] ;  /* 0x0000040808147981 */ /* 0x000ee8000c1e1900 */
[----:B------:R-:W4:Y:S04]  /*0230*/  LDG.E R12, desc[UR8][R10.64] ;  /* 0x000000080a0c7981 */ /* 0x000f28000c1e1900 */
[----:B------:R-:W5:Y:S04]  /*0240*/  LDG.E R22, desc[UR8][R10.64+0x4] ;  /* 0x000004080a167981 */ /* 0x000f68000c1e1900 */
[----:B------:R-:W5:Y:S04]  /*0250*/  LDG.E R24, desc[UR8][R8.64+0x8] ;  /* 0x0000080808187981 */ /* 0x000f68000c1e1900 */
[----:B------:R-:W5:Y:S04]  /*0260*/  LDG.E R26, desc[UR8][R10.64+0x8] ;  /* 0x000008080a1a7981 */ /* 0x000f68000c1e1900 */
[----:B------:R-:W5:Y:S04]  /*0270*/  LDG.E R28, desc[UR8][R8.64+0xc] ;  /* 0x00000c08081c7981 */ /* 0x000f68000c1e1900 */
[----:B------:R-:W5:Y:S01]  /*0280*/  LDG.E R19, desc[UR8][R10.64+0xc] ;  /* 0x00000c080a137981 */ /* 0x000f62000c1e1900 */
[----:B------:R-:W-:-:S04]  /*0290*/  IADD3 R7, PT, PT, R2, UR4, RZ ;  /* 0x0000000402077c10 */ /* 0x000fc8000fffe0ff */
[C---:B------:R-:W-:Y:S02]  /*02a0*/  LEA R13, R7.reuse, UR10, 0x2 ;  /* 0x0000000a070d7c11 */ /* 0x040fe4000f8e10ff */
[C---:B------:R-:W-:Y:S02]  /*02b0*/  LEA R17, R7.reuse, UR5, 0x2 ;  /* 0x0000000507117c11 */ /* 0x040fe4000f8e10ff */
[C---:B------:R-:W-:Y:S02]  /*02c0*/  LEA R16, R7.reuse, UR6, 0x2 ;  /* 0x0000000607107c11 */ /* 0x040fe4000f8e10ff */
[----:B------:R-:W-:Y:S01]  /*02d0*/  LEA R7, R7, UR7, 0x2 ;  /* 0x0000000707077c11 */ /* 0x000fe2000f8e10ff */
[----:B------:R-:W-:-:S06]  /*02e0*/  UIADD3 UR4, UPT, UPT, UR4, 0x4, URZ ;  /* 0x0000000404047890 */ /* 0x000fcc000fffe0ff */
[----:B------:R-:W-:Y:S01]  /*02f0*/  ISETP.NE.AND P0, PT, R3, UR4, PT ;  /* 0x0000000403007c0c */ /* 0x000fe2000bf05270 */
[----:B--2---:R0:W-:Y:S04]  /*0300*/  STS [R13], R4 ;  /* 0x000000040d007388 */ /* 0x0041e80000000800 */
[----:B----4-:R0:W-:Y:S04]  /*0310*/  STS [R17], R12 ;  /* 0x0000000c11007388 */ /* 0x0101e80000000800 */
[----:B------:R0:W-:Y:S04]  /*0320*/  STS [R16], RZ ;  /* 0x000000ff10007388 */ /* 0x0001e80000000800 */
[----:B------:R0:W-:Y:S04]  /*0330*/  STS [R7], RZ ;  /* 0x000000ff07007388 */ /* 0x0001e80000000800 */
[----:B---3--:R0:W-:Y:S04]  /*0340*/  STS [R13+0x4], R20 ;  /* 0x000004140d007388 */ /* 0x0081e80000000800 */
[----:B-----5:R0:W-:Y:S04]  /*0350*/  STS [R17+0x4], R22 ;  /* 0x0000041611007388 */ /* 0x0201e80000000800 */
[----:B------:R0:W-:Y:S04]  /*0360*/  STS [R16+0x4], RZ ;  /* 0x000004ff10007388 */ /* 0x0001e80000000800 */
[----:B------:R0:W-:Y:S04]  /*0370*/  STS [R7+0x4], RZ ;  /* 0x000004ff07007388 */ /* 0x0001e80000000800 */
[----:B------:R0:W-:Y:S04]  /*0380*/  STS [R13+0x8], R24 ;  /* 0x000008180d007388 */ /* 0x0001e80000000800 */
[----:B------:R0:W-:Y:S04]  /*0390*/  STS [R17+0x8], R26 ;  /* 0x0000081a11007388 */ /* 0x0001e80000000800 */
[----:B------:R0:W-:Y:S04]  /*03a0*/  STS [R16+0x8], RZ ;  /* 0x000008ff10007388 */ /* 0x0001e80000000800 */
[----:B------:R0:W-:Y:S04]  /*03b0*/  STS [R7+0x8], RZ ;  /* 0x000008ff07007388 */ /* 0x0001e80000000800 */
[----:B------:R0:W-:Y:S04]  /*03c0*/  STS [R13+0xc], R28 ;  /* 0x00000c1c0d007388 */ /* 0x0001e80000000800 */
[----:B------:R0:W-:Y:S04]  /*03d0*/  STS [R17+0xc], R19 ;  /* 0x00000c1311007388 */ /* 0x0001e80000000800 */
[----:B------:R0:W-:Y:S04]  /*03e0*/  STS [R16+0xc], RZ ;  /* 0x00000cff10007388 */ /* 0x0001e80000000800 */
[----:B------:R0:W-:Y:S01]  /*03f0*/  STS [R7+0xc], RZ ;  /* 0x00000cff07007388 */ /* 0x0001e20000000800 */
[----:B------:R-:W-:Y:S05]  /*0400*/  @P0 BRA `(.L_x_2) ;  /* 0xfffffffc006c0947 */ /* 0x000fea000383ffff */
.L_x_1:
[----:B------:R-:W-:Y:S05]  /*0410*/  @!P1 BRA `(.L_x_0) ;  /* 0x0000000000789947 */ /* 0x000fea0003800000 */
[----:B------:R-:W1:Y:S01]  /*0420*/  S2UR UR5, SR_CgaCtaId ;  /* 0x00000000000579c3 */ /* 0x000e620000008800 */
[----:B------:R-:W-:Y:S02]  /*0430*/  UMOV UR4, 0x400 ;  /* 0x0000040000047882 */ /* 0x000fe40000000000 */
[----:B------:R-:W-:Y:S02]  /*0440*/  UIADD3 UR6, UPT, UPT, UR4, 0xfa0, URZ ;  /* 0x00000fa004067890 */ /* 0x000fe4000fffe0ff */
[----:B------:R-:W-:-:S03]  /*0450*/  UIADD3 UR7, UPT, UPT, UR4, 0x2ee0, URZ ;  /* 0x00002ee004077890 */ /* 0x000fc6000fffe0ff */
[----:B------:R-:W2:Y:S08]  /*0460*/  LDC.64 R10, c[0x0][0x3a0] ;  /* 0x0000e800ff0a7b82 */ /* 0x000eb00000000a00 */
[----:B------:R-:W3:Y:S01]  /*0470*/  LDC.64 R8, c[0x0][0x3b0] ;  /* 0x0000ec00ff087b82 */ /* 0x000ee20000000a00 */
[----:B-1----:R-:W-:Y:S02]  /*0480*/  ULEA UR10, UR5, UR4, 0x18 ;  /* 0x00000004050a7291 */ /* 0x002fe4000f8ec0ff */
[----:B------:R-:W-:-:S02]  /*0490*/  UIADD3 UR4, UPT, UPT, UR4, 0x3e80, URZ ;  /* 0x00003e8004047890 */ /* 0x000fc4000fffe0ff */
[----:B------:R-:W-:Y:S02]  /*04a0*/  ULEA UR6, UR5, UR6, 0x18 ;  /* 0x0000000605067291 */ /* 0x000fe4000f8ec0ff */
[----:B------:R-:W-:Y:S02]  /*04b0*/  ULEA UR7, UR5, UR7, 0x18 ;  /* 0x0000000705077291 */ /* 0x000fe4000f8ec0ff */
[----:B------:R-:W-:-:S03]  /*04c0*/  ULEA UR5, UR5, UR4, 0x18 ;  /* 0x0000000405057291 */ /* 0x000fc6000f8ec0ff */
[----:B------:R-:W-:-:S09]  /*04d0*/  UMOV UR4, URZ ;  /* 0x000000ff00047c82 */ /* 0x000fd20008000000 */
.L_x_3:
[----:B0-----:R-:W-:-:S05]  /*04e0*/  IADD3 R17, PT, PT, R0, R3, RZ ;  /* 0x0000000300117210 */ /* 0x001fca0007ffe0ff */
[----:B-12---:R-:W-:-:S04]  /*04f0*/  IMAD.WIDE R12, R17, 0x4, R10 ;  /* 0x00000004110c7825 */ /* 0x006fc800078e020a */
[----:B---3--:R-:W-:Y:S02]  /*0500*/  IMAD.WIDE R16, R17, 0x4, R8 ;  /* 0x0000000411107825 */ /* 0x008fe400078e0208 */
[----:B------:R-:W2:Y:S04]  /*0510*/  LDG.E R12, desc[UR8][R12.64] ;  /* 0x000000080c0c7981 */ /* 0x000ea8000c1e1900 */
[----:B------:R-:W3:Y:S01]  /*0520*/  LDG.E R16, desc[UR8][R16.64] ;  /* 0x0000000810107981 */ /* 0x000ee2000c1e1900 */
[----:B------:R-:W-:Y:S01]  /*0530*/  IADD3 R4, PT, PT, R2, R3, RZ ;  /* 0x0000000302047210 */ /* 0x000fe20007ffe0ff */
[----:B------:R-:W-:Y:S01]  /*0540*/  UIADD3 UR4, UPT, UPT, UR4, 0x1, URZ ;  /* 0x0000000104047890 */ /* 0x000fe2000fffe0ff */
[----:B------:R-:W-:Y:S02]  /*0550*/  VIADD R3, R3, 0x1 ;  /* 0x0000000103037836 */ /* 0x000fe40000000000 */
[----:B------:R-:W-:-:S02]  /*0560*/  LEA R7, R4, UR10, 0x2 ;  /* 0x0000000a04077c11 */ /* 0x000fc4000f8e10ff */
[C---:B------:R-:W-:Y:S02]  /*0570*/  LEA R19, R4.reuse, UR6, 0x2 ;  /* 0x0000000604137c11 */ /* 0x040fe4000f8e10ff */
[C---:B------:R-:W-:Y:S02]  /*0580*/  LEA R20, R4.reuse, UR7, 0x2 ;  /* 0x0000000704147c11 */ /* 0x040fe4000f8e10ff */
[----:B------:R-:W-:Y:S02]  /*0590*/  LEA R4, R4, UR5, 0x2 ;  /* 0x0000000504047c11 */ /* 0x000fe4000f8e10ff */
[----:B------:R-:W-:Y:S01]  /*05a0*/  ISETP.NE.AND P0, PT, R18, UR4, PT ;  /* 0x0000000412007c0c */ /* 0x000fe2000bf05270 */
[----:B--2---:R1:W-:Y:S04]  /*05b0*/  STS [R7], R12 ;  /* 0x0000000c07007388 */ /* 0x0043e80000000800 */
[----:B---3--:R1:W-:Y:S04]  /*05c0*/  STS [R19], R16 ;  /* 0x0000001013007388 */ /* 0x0083e80000000800 */
[----:B------:R1:W-:Y:S04]  /*05d0*/  STS [R20], RZ ;  /* 0x000000ff14007388 */ /* 0x0003e80000000800 */
[----:B------:R1:W-:Y:S01]  /*05e0*/  STS [R4], RZ ;  /* 0x000000ff04007388 */ /* 0x0003e20000000800 */
[----:B------:R-:W-:Y:S05]  /*05f0*/  @P0 BRA `(.L_x_3) ;  /* 0xfffffffc00b80947 */ /* 0x000fea000383ffff */
.L_x_0:
[----:B------:R-:W2:Y:S08]  /*0600*/  LDC.64 R2, c[0x0][0x380] ;  /* 0x0000e000ff027b82 */ /* 0x000eb00000000a00 */
[----:B------:R-:W-:Y:S06]  /*0610*/  BAR.SYNC.DEFER_BLOCKING 0x0 ;  /* 0x0000000000007b1d */ /* 0x000fec0000010000 */
[----:B--2---:R-:W2:Y:S02]  /*0620*/  LDG.E R2, desc[UR8][R2.64] ;  /* 0x0000000802027981 */ /* 0x004ea4000c1e1900 */
[----:B--2---:R-:W-:-:S13]  /*0630*/  ISETP.GE.AND P0, PT, R5, R2, PT ;  /* 0x000000020500720c */ /* 0x004fda0003f06270 */
[----:B------:R-:W-:Y:S05]  /*0640*/  @P0 BRA `(.L_x_4) ;  /* 0x0000004400140947 */ /* 0x000fea0003800000 */
[----:B------:R-:W-:-:S13]  /*0650*/  ISETP.GE.AND P0, PT, R2, 0x1, PT ;  /* 0x000000010200780c */ /* 0x000fda0003f06270 */
[----:B------:R-:W-:Y:S05]  /*0660*/  @!P0 BRA `(.L_x_5) ;  /* 0x0000002c007c8947 */ /* 0x000fea0003800000 */
[----:B01----:R-:W-:-:S07]  /*0670*/  HFMA2 R12, -RZ, RZ, 0, 0 ;  /* 0x00000000ff0c7431 */ /* 0x003fce00000001ff */
.L_x_33:
[----:B0-----:R-:W0:Y:S02]  /*0680*/  LDC.64 R2, c[0x0][0x388] ;  /* 0x0000e200ff027b82 */ /* 0x001e240000000a00 */
[----:B0-2---:R-:W2:Y:S01]  /*0690*/  LDG.E R7, desc[UR8][R2.64] ;  /* 0x0000000802077981 */ /* 0x005ea2000c1e1900 */
[----:B------:R-:W-:Y:S02]  /*06a0*/  MOV R4, RZ ;  /* 0x000000ff00047202 */ /* 0x000fe40000000f00 */
[----:B--2---:R-:W-:-:S13]  /*06b0*/  ISETP.GE.AND P0, PT, R7, 0x1, PT ;  /* 0x000000010700780c */ /* 0x004fda0003f06270 */
[----:B-1-3--:R-:W-:Y:S05]  /*06c0*/  @!P0 BRA `(.L_x_6) ;  /* 0x0000001000148947 */ /* 0x00afea0003800000 */
[----:B------:R-:W-:Y:S01]  /*06d0*/  ISETP.NE.AND P0, PT, R7, 0x1, PT ;  /* 0x000000010700780c */ /* 0x000fe20003f05270 */
[----:B------:R-:W-:Y:S01]  /*06e0*/  HFMA2 R4, -RZ, RZ, 0, 0 ;  /* 0x00000000ff047431 */ /* 0x000fe200000001ff */
[----:B------:R-:W-:-:S11]  /*06f0*/  MOV R0, RZ ;  /* 0x000000ff00007202 */ /* 0x000fd60000000f00 */
[----:B------:R-:W-:Y:S05]  /*0700*/  @!P0 BRA `(.L_x_7) ;  /* 0x0000000800a88947 */ /* 0x000fea0003800000 */
[----:B------:R-:W0:Y:S01]  /*0710*/  S2UR UR5, SR_CgaCtaId ;  /* 0x00000000000579c3 */ /* 0x000e220000008800 */
[C---:B------:R-:W-:Y:S01]  /*0720*/  IMAD R9, R7.reuse, R12, RZ ;  /* 0x0000000c07097224 */ /* 0x040fe200078e02ff */
[----:B------:R-:W-:Y:S01]  /*0730*/  UMOV UR4, 0x400 ;  /* 0x0000040000047882 */ /* 0x000fe20000000000 */
[C---:B------:R-:W-:Y:S01]  /*0740*/  IMAD R4, R7.reuse, R6, RZ ;  /* 0x0000000607047224 */ /* 0x040fe200078e02ff */
[----:B------:R-:W-:-:S04]  /*0750*/  LOP3.LUT R0, R7, 0x7ffffffe, RZ, 0xc0, !PT ;  /* 0x7ffffffe07007812 */ /* 0x000fc800078ec0ff */
[----:B------:R-:W1:Y:S01]  /*0760*/  LDC.64 R2, c[0x0][0x398] ;  /* 0x0000e600ff027b82 */ /* 0x000e620000000a00 */
[----:B------:R-:W-:Y:S01]  /*0770*/  IADD3 R18, PT, PT, -R0, RZ, RZ ;  /* 0x000000ff00127210 */ /* 0x000fe20007ffe1ff */
[----:B0-----:R-:W-:-:S06]  /*0780*/  ULEA UR4, UR5, UR4, 0x18 ;  /* 0x0000000405047291 */ /* 0x001fcc000f8ec0ff */
[----:B------:R-:W-:Y:S01]  /*0790*/  LEA R8, R4, UR4, 0x2 ;  /* 0x0000000404087c11 */ /* 0x000fe2000f8e10ff */
[----:B------:R-:W-:Y:S02]  /*07a0*/  IMAD.MOV.U32 R4, RZ, RZ, RZ ;  /* 0x000000ffff047224 */ /* 0x000fe400078e00ff */
[----:B-1----:R-:W-:Y:S01]  /*07b0*/  IMAD.WIDE.U32 R2, R9, 0x4, R2 ;  /* 0x0000000409027825 */ /* 0x002fe200078e0002 */
[----:B------:R-:W-:Y:S02]  /*07c0*/  IADD3 R8, PT, PT, R8, 0x4, RZ ;  /* 0x0000000408087810 */ /* 0x000fe40007ffe0ff */
[----:B------:R-:W-:-:S04]  /*07d0*/  IADD3 R2, P0, PT, R2, 0x4, RZ ;  /* 0x0000000402027810 */ /* 0x000fc80007f1e0ff */
[----:B------:R-:W-:-:S09]  /*07e0*/  IADD3.X R3, PT, PT, RZ, R3, RZ, P0, !PT ;  /* 0x00000003ff037210 */ /* 0x000fd200007fe4ff */
.L_x_13:
[----:B------:R-:W2:Y:S04]  /*07f0*/  LDG.E R9, desc[UR8][R2.64+-0x4] ;  /* 0xfffffc0802097981 */ /* 0x000ea8000c1e1900 */
[----:B------:R-:W3:Y:S01]  /*0800*/  LDG.E R16, desc[UR8][R2.64] ;  /* 0x0000000802107981 */ /* 0x000ee2000c1e1900 */
[----:B------:R-:W-:Y:S03]  /*0810*/  BSSY.RECONVERGENT B0, `(.L_x_8) ;  /* 0x000004a000007945 */ /* 0x000fe60003800200 */
[----:B------:R-:W2:Y:S04]  /*0820*/  LDS R10, [R8+-0x4] ;  /* 0xfffffc00080a7984 */ /* 0x000ea80000000800 */
[----:B------:R-:W3:Y:S01]  /*0830*/  LDS R11, [R8] ;  /* 0x00000000080b7984 */ /* 0x000ee20000000800 */
[----:B--2---:R-:W-:Y:S01]  /*0840*/  FADD R10, R10, -R9 ;  /* 0x800000090a0a7221 */ /* 0x004fe20000000000 */
[----:B---3--:R-:W-:-:S04]  /*0850*/  FADD R9, R11, -R16 ;  /* 0x800000100b097221 */ /* 0x008fc80000000000 */
[----:B------:R-:W-:Y:S02]  /*0860*/  FSETP.NEU.AND P0, PT, R10, 1, PT ;  /* 0x3f8000000a00780b */ /* 0x000fe40003f0d000 */
[----:B------:R-:W-:Y:S02]  /*0870*/  MOV R11, 0x3f800000 ;  /* 0x3f800000000b7802 */ /* 0x000fe40000000f00 */
[----:B------:R-:W-:-:S09]  /*0880*/  FSETP.NEU.AND P1, PT, R9, 1, PT ;  /* 0x3f8000000900780b */ /* 0x000fd20003f2d000 */
[----:B------:R-:W-:Y:S05]  /*0890*/  @!P0 BRA `(.L_x_9) ;  /* 0x0000000400048947 */ /* 0x000fea0003800000 */
[----:B------:R-:W-:-:S13]  /*08a0*/  FSETP.NAN.AND P0, PT, |R10|, |R10|, PT ;  /* 0x4000000a0a00720b */ /* 0x000fda0003f08200 */
[----:B------:R-:W-:Y:S01]  /*08b0*/  @P0 FADD R11, R10, 2 ;  /* 0x400000000a0b0421 */ /* 0x000fe20000000000 */
[----:B------:R-:W-:Y:S06]  /*08c0*/  @P0 BRA `(.L_x_9) ;  /* 0x0000000000f80947 */ /* 0x000fec0003800000 */
[C---:B------:R-:W-:Y:S01]  /*08d0*/  FMUL R11, |R10|.reuse, 16777216 ;  /* 0x4b8000000a0b7820 */ /* 0x040fe20000400200 */
[----:B------:R-:W-:-:S04]  /*08e0*/  FSETP.GEU.AND P0, PT, |R10|, 1.175494350822287508e-38, PT ;  /* 0x008000000a00780b */ /* 0x000fc80003f0e200 */
[----:B------:R-:W-:Y:S02]  /*08f0*/  FSEL R11, R11, |R10|, !P0 ;  /* 0x4000000a0b0b7208 */ /* 0x000fe40004000000 */
[----:B------:R-:W-:Y:S02]  /*0900*/  FSEL R20, RZ, -24, P0 ;  /* 0xc1c00000ff147808 */ /* 0x000fe40000000000 */
[----:B------:R-:W-:Y:S02]  /*0910*/  IADD3 R13, PT, PT, R11, -0x3f3504f3, RZ ;  /* 0xc0cafb0d0b0d7810 */ /* 0x000fe40007ffe0ff */
[C---:B------:R-:W-:Y:S02]  /*0920*/  FSETP.NEU.AND P0, PT, |R10|.reuse, +INF , PT ;  /* 0x7f8000000a00780b */ /* 0x040fe40003f0d200 */
[----:B------:R-:W-:Y:S02]  /*0930*/  LOP3.LUT R16, R13, 0xff800000, RZ, 0xc0, !PT ;  /* 0xff8000000d107812 */ /* 0x000fe400078ec0ff */
[----:B------:R-:W-:-:S02]  /*0940*/  FSETP.NEU.AND P0, PT, R10, RZ, P0 ;  /* 0x000000ff0a00720b */ /* 0x000fc4000070d000 */
[----:B------:R-:W-:-:S05]  /*0950*/  IADD3 R13, PT, PT, R11, -R16, RZ ;  /* 0x800000100b0d7210 */ /* 0x000fca0007ffe0ff */
[C---:B------:R-:W-:Y:S01]  /*0960*/  FADD R11, R13.reuse, 1 ;  /* 0x3f8000000d0b7421 */ /* 0x040fe20000000000 */
[----:B------:R-:W-:Y:S01]  /*0970*/  FADD R21, R13, -1 ;  /* 0xbf8000000d157421 */ /* 0x000fe20000000000 */
[----:B------:R-:W-:-:S03]  /*0980*/  I2FP.F32.S32 R13, R16 ;  /* 0x00000010000d7245 */ /* 0x000fc60000201400 */
[----:B------:R-:W-:Y:S01]  /*0990*/  FADD R22, R21, R21 ;  /* 0x0000001515167221 */ /* 0x000fe20000000000 */
[----:B------:R-:W0:Y:S01]  /*09a0*/  MUFU.RCP R11, R11 ;  /* 0x0000000b000b7308 */ /* 0x000e220000001000 */
[----:B------:R-:W-:Y:S01]  /*09b0*/  FFMA R19, R13, 1.1920928955078125e-07, R20 ;  /* 0x340000000d137823 */ /* 0x000fe20000000014 */
[----:B------:R-:W-:Y:S01]  /*09c0*/  @!P0 FADD R10, R10, R10 ;  /* 0x0000000a0a0a8221 */ /* 0x000fe20000000000 */
[----:B0-----:R-:W-:Y:S01]  /*09d0*/  FMUL R16, R11, R22 ;  /* 0x000000160b107220 */ /* 0x001fe20000400000 */
[----:B------:R-:W-:-:S03]  /*09e0*/  IMAD.MOV.U32 R22, RZ, RZ, 0x3a2c32e4 ;  /* 0x3a2c32e4ff167424 */ /* 0x000fc600078e00ff */
[----:B------:R-:W-:Y:S01]  /*09f0*/  FADD R20, R21, -R16 ;  /* 0x8000001015147221 */ /* 0x000fe20000000000 */
[C---:B------:R-:W-:Y:S01]  /*0a00*/  FMUL R17, R16.reuse, R16 ;  /* 0x0000001010117220 */ /* 0x040fe20000400000 */
[----:B------:R-:W-:Y:S02]  /*0a10*/  FFMA R13, R16, 1.4426950216293334961, R19 ;  /* 0x3fb8aa3b100d7823 */ /* 0x000fe40000000013 */
[----:B------:R-:W-:Y:S01]  /*0a20*/  FADD R20, R20, R20 ;  /* 0x0000001414147221 */ /* 0x000fe20000000000 */
[----:B------:R-:W-:Y:S01]  /*0a30*/  FFMA R22, R17, R22, 0.0032181653659790754318 ;  /* 0x3b52e7db11167423 */ /* 0x000fe20000000016 */
[----:B------:R-:W-:Y:S02]  /*0a40*/  FADD R19, R19, -R13 ;  /* 0x8000000d13137221 */ /* 0x000fe40000000000 */
[----:B------:R-:W-:Y:S01]  /*0a50*/  FFMA R20, R21, -R16, R20 ;  /* 0x8000001015147223 */ /* 0x000fe20000000014 */
[----:B------:R-:W-:Y:S01]  /*0a60*/  FFMA R22, R17, R22, 0.018033718690276145935 ;  /* 0x3c93bb7311167423 */ /* 0x000fe20000000016 */
[----:B------:R-:W-:-:S02]  /*0a70*/  FFMA R19, R16, 1.4426950216293334961, R19 ;  /* 0x3fb8aa3b10137823 */ /* 0x000fc40000000013 */
[----:B------:R-:W-:Y:S01]  /*0a80*/  FMUL R20, R11, R20 ;  /* 0x000000140b147220 */ /* 0x000fe20000400000 */
[----:B------:R-:W-:-:S03]  /*0a90*/  FFMA R22, R17, R22, 0.12022458761930465698 ;  /* 0x3df6384f11167423 */ /* 0x000fc60000000016 */
[----:B------:R-:W-:Y:S01]  /*0aa0*/  FFMA R19, R20, 1.4426950216293334961, R19 ;  /* 0x3fb8aa3b14137823 */ /* 0x000fe20000000013 */
[----:B------:R-:W-:-:S03]  /*0ab0*/  FMUL R17, R17, R22 ;  /* 0x0000001611117220 */ /* 0x000fc60000400000 */
[----:B------:R-:W-:Y:S01]  /*0ac0*/  FFMA R19, R16, 1.9251366722983220825e-08, R19 ;  /* 0x32a55e3410137823 */ /* 0x000fe20000000013 */
[----:B------:R-:W-:-:S04]  /*0ad0*/  FMUL R11, R17, 3 ;  /* 0x40400000110b7820 */ /* 0x000fc80000400000 */
[----:B------:R-:W-:-:S04]  /*0ae0*/  FFMA R20, R20, R11, R19 ;  /* 0x0000000b14147223 */ /* 0x000fc80000000013 */
[----:B------:R-:W-:-:S04]  /*0af0*/  FFMA R20, R16, R17, R20 ;  /* 0x0000001110147223 */ /* 0x000fc80000000014 */
[----:B------:R-:W-:-:S04]  /*0b00*/  FADD R22, R13, R20 ;  /* 0x000000140d167221 */ /* 0x000fc80000000000 */
[----:B------:R-:W-:Y:S01]  /*0b10*/  FMUL R11, R22, 2 ;  /* 0x40000000160b7820 */ /* 0x000fe20000400000 */
[----:B------:R-:W-:-:S03]  /*0b20*/  FADD R13, -R13, R22 ;  /* 0x000000160d0d7221 */ /* 0x000fc60000000100 */
[----:B------:R-:W0:Y:S01]  /*0b30*/  FRND R16, R11 ;  /* 0x0000000b00107307 */ /* 0x000e220000201000 */
[----:B------:R-:W-:Y:S01]  /*0b40*/  FADD R13, R20, -R13 ;  /* 0x8000000d140d7221 */ /* 0x000fe20000000000 */
[----:B------:R-:W-:Y:S01]  /*0b50*/  FFMA R22, R22, 2, -R11 ;  /* 0x4000000016167823 */ /* 0x000fe2000000080b */
[----:B------:R-:W-:Y:S01]  /*0b60*/  HFMA2 R20, -RZ, RZ, 0.64013671875, -15.109375 ;  /* 0x391fcb8eff147431 */ /* 0x000fe200000001ff */
[----:B------:R-:W-:Y:S02]  /*0b70*/  FSETP.GT.AND P3, PT, |R11|, 152, PT ;  /* 0x431800000b00780b */ /* 0x000fe40003f64200 */
[----:B------:R-:W-:Y:S02]  /*0b80*/  FFMA R22, R13, 2, R22 ;  /* 0x400000000d167823 */ /* 0x000fe40000000016 */
[----:B------:R-:W1:Y:S01]  /*0b90*/  F2I.NTZ R17, R11 ;  /* 0x0000000b00117305 */ /* 0x000e620000203100 */
[----:B0-----:R-:W-:Y:S01]  /*0ba0*/  FADD R13, R11, -R16 ;  /* 0x800000100b0d7221 */ /* 0x001fe20000000000 */
[----:B------:R-:W-:-:S03]  /*0bb0*/  FSETP.GT.AND P2, PT, R16, RZ, PT ;  /* 0x000000ff1000720b */ /* 0x000fc60003f44000 */
[----:B------:R-:W-:Y:S01]  /*0bc0*/  FADD R13, R13, R22 ;  /* 0x000000160d0d7221 */ /* 0x000fe20000000000 */
[----:B------:R-:W-:Y:S02]  /*0bd0*/  SEL R16, RZ, 0x83000000, P2 ;  /* 0x83000000ff107807 */ /* 0x000fe40001000000 */
[----:B------:R-:W-:Y:S01]  /*0be0*/  FSETP.GEU.AND P2, PT, R11, RZ, PT ;  /* 0x000000ff0b00720b */ /* 0x000fe20003f4e000 */
[----:B------:R-:W-:Y:S01]  /*0bf0*/  FFMA R20, R13, R20, 0.0013391353422775864601 ;  /* 0x3aaf85ed0d147423 */ /* 0x000fe20000000014 */
[----:B------:R-:W-:Y:S02]  /*0c00*/  IADD3 R19, PT, PT, R16, 0x7f000000, RZ ;  /* 0x7f00000010137810 */ /* 0x000fe40007ffe0ff */
[----:B-1----:R-:W-:Y:S01]  /*0c10*/  LEA R17, R17, -R16, 0x17 ;  /* 0x8000001011117211 */ /* 0x002fe200078eb8ff */
[----:B------:R-:W-:Y:S01]  /*0c20*/  FFMA R20, R13, R20, 0.0096188392490148544312 ;  /* 0x3c1d98560d147423 */ /* 0x000fe20000000014 */
[----:B------:R-:W-:-:S03]  /*0c30*/  FSEL R11, RZ, +INF , !P2 ;  /* 0x7f800000ff0b7808 */ /* 0x000fc60005000000 */
[----:B------:R-:W-:-:S04]  /*0c40*/  FFMA R20, R13, R20, 0.055503588169813156128 ;  /* 0x3d6357bb0d147423 */ /* 0x000fc80000000014 */
[----:B------:R-:W-:-:S04]  /*0c50*/  FFMA R20, R13, R20, 0.24022644758224487305 ;  /* 0x3e75fdec0d147423 */ /* 0x000fc80000000014 */
[----:B------:R-:W-:-:S04]  /*0c60*/  FFMA R20, R13, R20, 0.69314718246459960938 ;  /* 0x3f3172180d147423 */ /* 0x000fc80000000014 */
[----:B------:R-:W-:-:S04]  /*0c70*/  FFMA R20, R13, R20, 1 ;  /* 0x3f8000000d147423 */ /* 0x000fc80000000014 */
[----:B------:R-:W-:-:S04]  /*0c80*/  FMUL R20, R19, R20 ;  /* 0x0000001413147220 */ /* 0x000fc80000400000 */
[----:B------:R-:W-:Y:S01]  /*0c90*/  @!P3 FMUL R11, R17, R20 ;  /* 0x00000014110bb220 */ /* 0x000fe20000400000 */
[----:B------:R-:W-:-:S07]  /*0ca0*/  @!P0 LOP3.LUT R11, R10, 0x7fffffff, RZ, 0xc0, !PT ;  /* 0x7fffffff0a0b8812 */ /* 0x000fce00078ec0ff */
.L_x_9:
[----:B------:R-:W-:Y:S05]  /*0cb0*/  BSYNC.RECONVERGENT B0 ;  /* 0x0000000000007941 */ /* 0x000fea0003800200 */
.L_x_8:
[----:B------:R-:W-:Y:S01]  /*0cc0*/  BSSY.RECONVERGENT B0, `(.L_x_10) ;  /* 0x0000047000007945 */ /* 0x000fe20003800200 */
[----:B------:R-:W-:Y:S01]  /*0cd0*/  MOV R13, 0x3f800000 ;  /* 0x3f800000000d7802 */ /* 0x000fe20000000f00 */
[----:B------:R-:W-:Y:S02]  /*0ce0*/  FADD R4, R11, R4 ;  /* 0x000000040b047221 */ /* 0x000fe40000000000 */
[----:B------:R-:W-:Y:S05]  /*0cf0*/  @!P1 BRA `(.L_x_11) ;  /* 0x00000004000c9947 */ /* 0x000fea0003800000 */
[----:B------:R-:W-:-:S13]  /*0d00*/  FSETP.NAN.AND P0, PT, |R9|, |R9|, PT ;  /* 0x400000090900720b */ /* 0x000fda0003f08200 */
[----:B------:R-:W-:Y:S05]  /*0d10*/  @P0 BRA `(.L_x_12) ;  /* 0x0000000400000947 */ /* 0x000fea0003800000 */
[C---:B------:R-:W-:Y:S01]  /*0d20*/  FMUL R10, |R9|.reuse, 16777216 ;  /* 0x4b800000090a7820 */ /* 0x040fe20000400200 */
[C---:B------:R-:W-:Y:S01]  /*0d30*/  FSETP.GEU.AND P0, PT, |R9|.reuse, 1.175494350822287508e-38, PT ;  /* 0x008000000900780b */ /* 0x040fe20003f0e200 */
[----:B------:R-:W-:Y:S01]  /*0d40*/  HFMA2 R21, -RZ, RZ, 0.771484375, 0.21533203125 ;  /* 0x3a2c32e4ff157431 */ /* 0x000fe200000001ff */
[----:B------:R-:W-:Y:S02]  /*0d50*/  FSETP.NEU.AND P3, PT, R9, RZ, PT ;  /* 0x000000ff0900720b */ /* 0x000fe40003f6d000 */
[----:B------:R-:W-:Y:S02]  /*0d60*/  FSEL R10, R10, |R9|, !P0 ;  /* 0x400000090a0a7208 */ /* 0x000fe40004000000 */
[----:B------:R-:W-:Y:S02]  /*0d70*/  FSEL R16, RZ, -24, P0 ;  /* 0xc1c00000ff107808 */ /* 0x000fe40000000000 */
[----:B------:R-:W-:-:S04]  /*0d80*/  IADD3 R11, PT, PT, R10, -0x3f3504f3, RZ ;  /* 0xc0cafb0d0a0b7810 */ /* 0x000fc80007ffe0ff */
[----:B------:R-:W-:-:S05]  /*0d90*/  LOP3.LUT R11, R11, 0xff800000, RZ, 0xc0, !PT ;  /* 0xff8000000b0b7812 */ /* 0x000fca00078ec0ff */
[----:B------:R-:W-:Y:S01]  /*0da0*/  IMAD.IADD R10, R10, 0x1, -R11 ;  /* 0x000000010a0a7824 */ /* 0x000fe200078e0a0b */
[----:B------:R-:W-:-:S03]  /*0db0*/  I2FP.F32.S32 R11, R11 ;  /* 0x0000000b000b7245 */ /* 0x000fc60000201400 */
[C---:B------:R-:W-:Y:S01]  /*0dc0*/  FADD R13, R10.reuse, 1 ;  /* 0x3f8000000a0d7421 */ /* 0x040fe20000000000 */
[----:B------:R-:W-:Y:S01]  /*0dd0*/  FADD R19, R10, -1 ;  /* 0xbf8000000a137421 */ /* 0x000fe20000000000 */
[----:B------:R-:W-:-:S03]  /*0de0*/  FFMA R17, R11, 1.1920928955078125e-07, R16 ;  /* 0x340000000b117823 */ /* 0x000fc60000000010 */
[----:B------:R-:W-:Y:S01]  /*0df0*/  FADD R10, R19, R19 ;  /* 0x00000013130a7221 */ /* 0x000fe20000000000 */
[----:B------:R-:W0:Y:S03]  /*0e00*/  MUFU.RCP R13, R13 ;  /* 0x0000000d000d7308 */ /* 0x000e260000001000 */
[----:B0-----:R-:W-:-:S04]  /*0e10*/  FMUL R10, R13, R10 ;  /* 0x0000000a0d0a7220 */ /* 0x001fc80000400000 */
[----:B------:R-:W-:Y:S01]  /*0e20*/  FADD R20, R19, -R10 ;  /* 0x8000000a13147221 */ /* 0x000fe20000000000 */
[CC--:B------:R-:W-:Y:S01]  /*0e30*/  FMUL R16, R10.reuse, R10.reuse ;  /* 0x0000000a0a107220 */ /* 0x0c0fe20000400000 */
[----:B------:R-:W-:Y:S02]  /*0e40*/  FFMA R11, R10, 1.4426950216293334961, R17 ;  /* 0x3fb8aa3b0a0b7823 */ /* 0x000fe40000000011 */
[----:B------:R-:W-:Y:S01]  /*0e50*/  FADD R20, R20, R20 ;  /* 0x0000001414147221 */ /* 0x000fe20000000000 */
[C---:B------:R-:W-:Y:S01]  /*0e60*/  FFMA R21, R16.reuse, R21, 0.0032181653659790754318 ;  /* 0x3b52e7db10157423 */ /* 0x040fe20000000015 */
[----:B------:R-:W-:Y:S02]  /*0e70*/  FADD R17, R17, -R11 ;  /* 0x8000000b11117221 */ /* 0x000fe40000000000 */
[----:B------:R-:W-:Y:S01]  /*0e80*/  FFMA R20, R19, -R10, R20 ;  /* 0x8000000a13147223 */ /* 0x000fe20000000014 */
[----:B------:R-:W-:Y:S01]  /*0e90*/  FFMA R21, R16, R21, 0.018033718690276145935 ;  /* 0x3c93bb7310157423 */ /* 0x000fe20000000015 */
[----:B------:R-:W-:-:S02]  /*0ea0*/  FFMA R17, R10, 1.4426950216293334961, R17 ;  /* 0x3fb8aa3b0a117823 */ /* 0x000fc40000000011 */
[----:B------:R-:W-:Y:S01]  /*0eb0*/  FMUL R20, R13, R20 ;  /* 0x000000140d147220 */ /* 0x000fe20000400000 */
[----:B------:R-:W-:-:S03]  /*0ec0*/  FFMA R21, R16, R21, 0.12022458761930465698 ;  /* 0x3df6384f10157423 */ /* 0x000fc60000000015 */
[----:B------:R-:W-:Y:S01]  /*0ed0*/  FFMA R17, R20, 1.4426950216293334961, R17 ;  /* 0x3fb8aa3b14117823 */ /* 0x000fe20000000011 */
[----:B------:R-:W-:Y:S01]  /*0ee0*/  FMUL R21, R16, R21 ;  /* 0x0000001510157220 */ /* 0x000fe20000400000 */
[----:B------:R-:W-:Y:S02]  /*0ef0*/  MOV R16, 0x391fcb8e ;  /* 0x391fcb8e00107802 */ /* 0x000fe40000000f00 */
        /* <DEDUP_REMOVED lines=10> */
[C---:B------:R-:W-:Y:S02]  /*0fa0*/  FSETP.GT.AND P1, PT, |R10|.reuse, 152, PT ;  /* 0x431800000a00780b */ /* 0x040fe40003f24200 */
[----:B------:R-:W-:Y:S01]  /*0fb0*/  FSETP.GEU.AND P2, PT, R10, RZ, PT ;  /* 0x000000ff0a00720b */ /* 0x000fe20003f4e000 */
[----:B------:R-:W-:Y:S01]  /*0fc0*/  FFMA R20, R20, 2, R13 ;  /* 0x4000000014147823 */ /* 0x000fe2000000000d */
[----:B0-----:R-:W-:Y:S01]  /*0fd0*/  FADD R11, R10, -R17 ;  /* 0x800000110a0b7221 */ /* 0x001fe20000000000 */
[----:B------:R-:W-:-:S03]  /*0fe0*/  FSETP.GT.AND P0, PT, R17, RZ, PT ;  /* 0x000000ff1100720b */ /* 0x000fc60003f04000 */
[----:B------:R-:W-:Y:S01]  /*0ff0*/  FADD R11, R11, R20 ;  /* 0x000000140b0b7221 */ /* 0x000fe20000000000 */
[----:B------:R-:W-:Y:S02]  /*1000*/  SEL R13, RZ, 0x83000000, P0 ;  /* 0x83000000ff0d7807 */ /* 0x000fe40000000000 */
[----:B------:R-:W-:Y:S01]  /*1010*/  FSETP.NEU.AND P0, PT, |R9|, +INF , PT ;  /* 0x7f8000000900780b */ /* 0x000fe20003f0d200 */
[----:B------:R-:W-:Y:S01]  /*1020*/  FFMA R20, R11, R16, 0.0013391353422775864601 ;  /* 0x3aaf85ed0b147423 */ /* 0x000fe20000000010 */
[----:B------:R-:W-:Y:S01]  /*1030*/  IADD3 R17, PT, PT, R13, 0x7f000000, RZ ;  /* 0x7f0000000d117810 */ /* 0x000fe20007ffe0ff */
[----:B------:R-:W0:Y:S02]  /*1040*/  F2I.NTZ R16, R10 ;  /* 0x0000000a00107305 */ /* 0x000e240000203100 */
[----:B------:R-:W-:-:S04]  /*1050*/  FFMA R20, R11, R20, 0.0096188392490148544312 ;  /* 0x3c1d98560b147423 */ /* 0x000fc80000000014 */
[----:B------:R-:W-:-:S04]  /*1060*/  FFMA R20, R11, R20, 0.055503588169813156128 ;  /* 0x3d6357bb0b147423 */ /* 0x000fc80000000014 */
[----:B------:R-:W-:-:S04]  /*1070*/  FFMA R20, R11, R20, 0.24022644758224487305 ;  /* 0x3e75fdec0b147423 */ /* 0x000fc80000000014 */
[C---:B------:R-:W-:Y:S01]  /*1080*/  FFMA R20, R11.reuse, R20, 0.69314718246459960938 ;  /* 0x3f3172180b147423 */ /* 0x040fe20000000014 */
[----:B0-----:R-:W-:Y:S02]  /*1090*/  LEA R16, R16, -R13, 0x17 ;  /* 0x8000000d10107211 */ /* 0x001fe400078eb8ff */
[----:B------:R-:W-:Y:S01]  /*10a0*/  FSEL R13, RZ, +INF , !P2 ;  /* 0x7f800000ff0d7808 */ /* 0x000fe20005000000 */
[----:B------:R-:W-:-:S04]  /*10b0*/  FFMA R20, R11, R20, 1 ;  /* 0x3f8000000b147423 */ /* 0x000fc80000000014 */
[----:B------:R-:W-:-:S04]  /*10c0*/  FMUL R17, R17, R20 ;  /* 0x0000001411117220 */ /* 0x000fc80000400000 */
[----:B------:R-:W-:Y:S01]  /*10d0*/  @!P1 FMUL R13, R16, R17 ;  /* 0x00000011100d9220 */ /* 0x000fe20000400000 */
[----:B------:R-:W-:Y:S06]  /*10e0*/  @P0 BRA P3, `(.L_x_11) ;  /* 0x0000000000100947 */ /* 0x000fec0001800000 */
[----:B------:R-:W-:-:S05]  /*10f0*/  FADD R9, R9, R9 ;  /* 0x0000000909097221 */ /* 0x000fca0000000000 */
[----:B------:R-:W-:Y:S01]  /*1100*/  LOP3.LUT R13, R9, 0x7fffffff, RZ, 0xc0, !PT ;  /* 0x7fffffff090d7812 */ /* 0x000fe200078ec0ff */
[----:B------:R-:W-:Y:S06]  /*1110*/  BRA `(.L_x_11) ;  /* 0x0000000000047947 */ /* 0x000fec0003800000 */
.L_x_12:
[----:B------:R-:W-:-:S07]  /*1120*/  FADD R13, R9, 2 ;  /* 0x40000000090d7421 */ /* 0x000fce0000000000 */
.L_x_11:
[----:B------:R-:W-:Y:S05]  /*1130*/  BSYNC.RECONVERGENT B0 ;  /* 0x0000000000007941 */ /* 0x000fea0003800200 */
.L_x_10:
[----:B------:R-:W-:Y:S01]  /*1140*/  IADD3 R18, PT, PT, R18, 0x2, RZ ;  /* 0x0000000212127810 */ /* 0x000fe20007ffe0ff */
[----:B------:R-:W-:Y:S01]  /*1150*/  FADD R4, R4, R13 ;  /* 0x0000000d04047221 */ /* 0x000fe20000000000 */
[----:B------:R-:W-:Y:S02]  /*1160*/  IADD3 R2, P1, PT, R2, 0x8, RZ ;  /* 0x0000000802027810 */ /* 0x000fe40007f3e0ff */
[----:B------:R-:W-:Y:S02]  /*1170*/  ISETP.NE.AND P0, PT, R18, RZ, PT ;  /* 0x000000ff1200720c */ /* 0x000fe40003f05270 */
[----:B------:R-:W-:Y:S01]  /*1180*/  IADD3 R8, PT, PT, R8, 0x8, RZ ;  /* 0x0000000808087810 */ /* 0x000fe20007ffe0ff */
[----:B------:R-:W-:-:S10]  /*1190*/  IMAD.X R3, RZ, RZ, R3, P1 ;  /* 0x000000ffff037224 */ /* 0x000fd400008e0603 */
[----:B------:R-:W-:Y:S05]  /*11a0*/  @P0 BRA `(.L_x_13) ;  /* 0xfffffff400900947 */ /* 0x000fea000383ffff */
.L_x_7:
[----:B------:R-:W-:-:S04]  /*11b0*/  LOP3.LUT R2, R7, 0x1, RZ, 0xc0, !PT ;  /* 0x0000000107027812 */ /* 0x000fc800078ec0ff */
[----:B------:R-:W-:-:S13]  /*11c0*/  ISETP.NE.U32.AND P0, PT, R2, 0x1, PT ;  /* 0x000000010200780c */ /* 0x000fda0003f05070 */
[----:B------:R-:W-:Y:S05]  /*11d0*/  @P0 BRA `(.L_x_6) ;  /* 0x0000000400500947 */ /* 0x000fea0003800000 */
[----:B------:R-:W0:Y:S01]  /*11e0*/  LDC.64 R2, c[0x0][0x398] ;  /* 0x0000e600ff027b82 */ /* 0x000e220000000a00 */
[----:B------:R-:W-:-:S04]  /*11f0*/  IMAD R9, R7, R12, R0 ;  /* 0x0000000c07097224 */ /* 0x000fc800078e0200 */
[----:B0-----:R-:W-:-:S06]  /*1200*/  IMAD.WIDE R2, R9, 0x4, R2 ;  /* 0x0000000409027825 */ /* 0x001fcc00078e0202 */
[----:B------:R-:W2:Y:S01]  /*1210*/  LDG.E R3, desc[UR8][R2.64] ;  /* 0x0000000802037981 */ /* 0x000ea2000c1e1900 */
[----:B------:R-:W0:Y:S01]  /*1220*/  S2UR UR5, SR_CgaCtaId ;  /* 0x00000000000579c3 */ /* 0x000e220000008800 */
[----:B------:R-:W-:Y:S01]  /*1230*/  UMOV UR4, 0x400 ;  /* 0x0000040000047882 */ /* 0x000fe20000000000 */
[----:B------:R-:W-:Y:S01]  /*1240*/  IMAD R0, R7, R6, R0 ;  /* 0x0000000607007224 */ /* 0x000fe200078e0200 */
[----:B------:R-:W-:Y:S01]  /*1250*/  BSSY.RECONVERGENT B0, `(.L_x_14) ;  /* 0x000004b000007945 */ /* 0x000fe20003800200 */
[----:B------:R-:W-:Y:S01]  /*1260*/  HFMA2 R9, -RZ, RZ, 1.875, 0 ;  /* 0x3f800000ff097431 */ /* 0x000fe200000001ff */
[----:B0-----:R-:W-:-:S06]  /*1270*/  ULEA UR4, UR5, UR4, 0x18 ;  /* 0x0000000405047291 */ /* 0x001fcc000f8ec0ff */
[----:B------:R-:W-:-:S05]  /*1280*/  LEA R7, R0, UR4, 0x2 ;  /* 0x0000000400077c11 */ /* 0x000fca000f8e10ff */
[----:B------:R-:W2:Y:S02]  /*1290*/  LDS R0, [R7] ;  /* 0x0000000007007984 */ /* 0x000ea40000000800 */
[----:B--2---:R-:W-:-:S05]  /*12a0*/  FADD R0, R0, -R3 ;  /* 0x8000000300007221 */ /* 0x004fca0000000000 */
[----:B------:R-:W-:-:S13]  /*12b0*/  FSETP.NEU.AND P0, PT, R0, 1, PT ;  /* 0x3f8000000000780b */ /* 0x000fda0003f0d000 */
[----:B------:R-:W-:Y:S05]  /*12c0*/  @!P0 BRA `(.L_x_15) ;  /* 0x00000004000c8947 */ /* 0x000fea0003800000 */
[----:B------:R-:W-:-:S13]  /*12d0*/  FSETP.NAN.AND P0, PT, |R0|, |R0|, PT ;  /* 0x400000000000720b */ /* 0x000fda0003f08200 */
[----:B------:R-:W-:Y:S05]  /*12e0*/  @P0 BRA `(.L_x_16) ;  /* 0x0000000400000947 */ /* 0x000fea0003800000 */
[C---:B------:R-:W-:Y:S01]  /*12f0*/  FMUL R3, |R0|.reuse, 16777216 ;  /* 0x4b80000000037820 */ /* 0x040fe20000400200 */
[C---:B------:R-:W-:Y:S02]  /*1300*/  FSETP.GEU.AND P0, PT, |R0|.reuse, 1.175494350822287508e-38, PT ;  /* 0x008000000000780b */ /* 0x040fe40003f0e200 */
[----:B------:R-:W-:Y:S02]  /*1310*/  MOV R16, 0x3a2c32e4 ;  /* 0x3a2c32e400107802 */ /* 0x000fe40000000f00 */
[----:B------:R-:W-:Y:S02]  /*1320*/  FSEL R3, R3, |R0|, !P0 ;  /* 0x4000000003037208 */ /* 0x000fe40004000000 */
[----:B------:R-:W-:Y:S02]  /*1330*/  FSEL R7, RZ, -24, P0 ;  /* 0xc1c00000ff077808 */ /* 0x000fe40000000000 */
[----:B------:R-:W-:Y:S02]  /*1340*/  IADD3 R2, PT, PT, R3, -0x3f3504f3, RZ ;  /* 0xc0cafb0d03027810 */ /* 0x000fe40007ffe0ff */
[----:B------:R-:W-:-:S02]  /*1350*/  FSETP.NEU.AND P3, PT, R0, RZ, PT ;  /* 0x000000ff0000720b */ /* 0x000fc40003f6d000 */
[----:B------:R-:W-:-:S04]  /*1360*/  LOP3.LUT R2, R2, 0xff800000, RZ, 0xc0, !PT ;  /* 0xff80000002027812 */ /* 0x000fc800078ec0ff */
[-C--:B------:R-:W-:Y:S02]  /*1370*/  IADD3 R3, PT, PT, R3, -R2.reuse, RZ ;  /* 0x8000000203037210 */ /* 0x080fe40007ffe0ff */
[----:B------:R-:W-:-:S03]  /*1380*/  I2FP.F32.S32 R2, R2 ;  /* 0x0000000200027245 */ /* 0x000fc60000201400 */
[C---:B------:R-:W-:Y:S01]  /*1390*/  FADD R9, R3.reuse, 1 ;  /* 0x3f80000003097421 */ /* 0x040fe20000000000 */
[----:B------:R-:W-:-:S04]  /*13a0*/  FADD R10, R3, -1 ;  /* 0xbf800000030a7421 */ /* 0x000fc80000000000 */
[----:B------:R-:W-:Y:S01]  /*13b0*/  FADD R8, R10, R10 ;  /* 0x0000000a0a087221 */ /* 0x000fe20000000000 */
[----:B------:R-:W0:Y:S03]  /*13c0*/  MUFU.RCP R9, R9 ;  /* 0x0000000900097308 */ /* 0x000e260000001000 */
[----:B0-----:R-:W-:Y:S01]  /*13d0*/  FMUL R3, R9, R8 ;  /* 0x0000000809037220 */ /* 0x001fe20000400000 */
[----:B------:R-:W-:-:S03]  /*13e0*/  FFMA R8, R2, 1.1920928955078125e-07, R7 ;  /* 0x3400000002087823 */ /* 0x000fc60000000007 */
        /* <DEDUP_REMOVED lines=23> */
[----:B------:R-:W-:Y:S01]  /*1560*/  IMAD.MOV.U32 R7, RZ, RZ, 0x391fcb8e ;  /* 0x391fcb8eff077424 */ /* 0x000fe200078e00ff */
[----:B------:R-:W-:Y:S02]  /*1570*/  FSETP.GT.AND P1, PT, |R8|, 152, PT ;  /* 0x431800000800780b */ /* 0x000fe40003f24200 */
[----:B------:R-:W-:Y:S01]  /*1580*/  FFMA R3, R2, 2, R3 ;  /* 0x4000000002037823 */ /* 0x000fe20000000003 */
[C---:B------:R-:W-:Y:S01]  /*1590*/  FSETP.GEU.AND P2, PT, R8.reuse, RZ, PT ;  /* 0x000000ff0800720b */ /* 0x040fe20003f4e000 */
[----:B------:R-:W1:Y:S01]  /*15a0*/  F2I.NTZ R10, R8 ;  /* 0x00000008000a7305 */ /* 0x000e620000203100 */
[----:B0-----:R-:W-:Y:S01]  /*15b0*/  FADD R2, R8, -R9 ;  /* 0x8000000908027221 */ /* 0x001fe20000000000 */
[----:B------:R-:W-:-:S02]  /*15c0*/  FSETP.GT.AND P0, PT, R9, RZ, PT ;  /* 0x000000ff0900720b */ /* 0x000fc40003f04000 */
[----:B------:R-:W-:Y:S01]  /*15d0*/  FSEL R9, RZ, +INF , !P2 ;  /* 0x7f800000ff097808 */ /* 0x000fe20005000000 */
[----:B------:R-:W-:-:S04]  /*15e0*/  FADD R2, R2, R3 ;  /* 0x0000000302027221 */ /* 0x000fc80000000000 */
[----:B------:R-:W-:-:S04]  /*15f0*/  FFMA R3, R2, R7, 0.0013391353422775864601 ;  /* 0x3aaf85ed02037423 */ /* 0x000fc80000000007 */
[----:B------:R-:W-:-:S04]  /*1600*/  FFMA R3, R2, R3, 0.0096188392490148544312 ;  /* 0x3c1d985602037423 */ /* 0x000fc80000000003 */
[----:B------:R-:W-:-:S04]  /*1610*/  FFMA R3, R2, R3, 0.055503588169813156128 ;  /* 0x3d6357bb02037423 */ /* 0x000fc80000000003 */
[----:B------:R-:W-:Y:S01]  /*1620*/  FFMA R7, R2, R3, 0.24022644758224487305 ;  /* 0x3e75fdec02077423 */ /* 0x000fe20000000003 */
[----:B------:R-:W-:Y:S02]  /*1630*/  SEL R3, RZ, 0x83000000, P0 ;  /* 0x83000000ff037807 */ /* 0x000fe40000000000 */
[----:B------:R-:W-:Y:S01]  /*1640*/  FSETP.NEU.AND P0, PT, |R0|, +INF , PT ;  /* 0x7f8000000000780b */ /* 0x000fe20003f0d200 */
[----:B------:R-:W-:Y:S01]  /*1650*/  FFMA R7, R2, R7, 0.69314718246459960938 ;  /* 0x3f31721802077423 */ /* 0x000fe20000000007 */
[----:B-1----:R-:W-:Y:S02]  /*1660*/  LEA R10, R10, -R3, 0x17 ;  /* 0x800000030a0a7211 */ /* 0x002fe400078eb8ff */
[----:B------:R-:W-:Y:S01]  /*1670*/  IADD3 R3, PT, PT, R3, 0x7f000000, RZ ;  /* 0x7f00000003037810 */ /* 0x000fe20007ffe0ff */
[----:B------:R-:W-:-:S04]  /*1680*/  FFMA R2, R2, R7, 1 ;  /* 0x3f80000002027423 */ /* 0x000fc80000000007 */
[----:B------:R-:W-:-:S04]  /*1690*/  FMUL R3, R3, R2 ;  /* 0x0000000203037220 */ /* 0x000fc80000400000 */
[----:B------:R-:W-:Y:S01]  /*16a0*/  @!P1 FMUL R9, R10, R3 ;  /* 0x000000030a099220 */ /* 0x000fe20000400000 */
[----:B------:R-:W-:Y:S06]  /*16b0*/  @P0 BRA P3, `(.L_x_15) ;  /* 0x0000000000100947 */ /* 0x000fec0001800000 */
[----:B------:R-:W-:-:S05]  /*16c0*/  FADD R0, R0, R0 ;  /* 0x0000000000007221 */ /* 0x000fca0000000000 */
[----:B------:R-:W-:Y:S01]  /*16d0*/  LOP3.LUT R9, R0, 0x7fffffff, RZ, 0xc0, !PT ;  /* 0x7fffffff00097812 */ /* 0x000fe200078ec0ff */
[----:B------:R-:W-:Y:S06]  /*16e0*/  BRA `(.L_x_15) ;  /* 0x0000000000047947 */ /* 0x000fec0003800000 */
.L_x_16:
[----:B------:R-:W-:-:S07]  /*16f0*/  FADD R9, R0, 2 ;  /* 0x4000000000097421 */ /* 0x000fce0000000000 */
.L_x_15:
[----:B------:R-:W-:Y:S05]  /*1700*/  BSYNC.RECONVERGENT B0 ;  /* 0x0000000000007941 */ /* 0x000fea0003800200 */
.L_x_14:
[----:B------:R-:W-:-:S07]  /*1710*/  FADD R4, R4, R9 ;  /* 0x0000000904047221 */ /* 0x000fce0000000000 */
.L_x_6:
[----:B------:R-:W-:Y:S01]  /*1720*/  IADD3 R0, PT, PT, R4, -0xd000000, RZ ;  /* 0xf300000004007810 */ /* 0x000fe20007ffe0ff */
[----:B------:R0:W1:Y:S01]  /*1730*/  MUFU.RSQ R3, R4 ;  /* 0x0000000400037308 */ /* 0x0000620000001400 */
[----:B------:R-:W-:Y:S02]  /*1740*/  BSSY.RECONVERGENT B0, `(.L_x_17) ;  /* 0x000000b000007945 */ /* 0x000fe40003800200 */
[----:B------:R-:W-:-:S13]  /*1750*/  ISETP.GT.U32.AND P0, PT, R0, 0x727fffff, PT ;  /* 0x727fffff0000780c */ /* 0x000fda0003f04070 */
[----:B0-----:R-:W-:Y:S05]  /*1760*/  @!P0 BRA `(.L_x_18) ;  /* 0x0000000000108947 */ /* 0x001fea0003800000 */
[----:B------:R-:W-:Y:S02]  /*1770*/  MOV R0, R4 ;  /* 0x0000000400007202 */ /* 0x000fe40000000f00 */
[----:B------:R-:W-:-:S07]  /*1780*/  MOV R9, 0x17a0 ;  /* 0x000017a000097802 */ /* 0x000fce0000000f00 */
[----:B-1----:R-:W-:Y:S05]  /*1790*/  CALL.REL.NOINC `($__internal_0_$__cuda_sm20_sqrt_rn_f32_slowpath) ;  /* 0x0000003400407944 */ /* 0x002fea0003c00000 */
[----:B------:R-:W-:Y:S05]  /*17a0*/  BRA `(.L_x_19) ;  /* 0x0000000000107947 */ /* 0x000fea0003800000 */
.L_x_18:
[C---:B-1----:R-:W-:Y:S01]  /*17b0*/  FMUL.FTZ R7, R3.reuse, R4 ;  /* 0x0000000403077220 */ /* 0x042fe20000410000 */
[----:B------:R-:W-:-:S03]  /*17c0*/  FMUL.FTZ R0, R3, 0.5 ;  /* 0x3f00000003007820 */ /* 0x000fc60000410000 */
[----:B------:R-:W-:-:S04]  /*17d0*/  FFMA R4, -R7, R7, R4 ;  /* 0x0000000707047223 */ /* 0x000fc80000000104 */
[----:B------:R-:W-:-:S07]  /*17e0*/  FFMA R7, R4, R0, R7 ;  /* 0x0000000004077223 */ /* 0x000fce0000000007 */
.L_x_19:
[----:B------:R-:W-:Y:S05]  /*17f0*/  BSYNC.RECONVERGENT B0 ;  /* 0x0000000000007941 */ /* 0x000fea0003800200 */
.L_x_17:
[----:B------:R-:W0:Y:S01]  /*1800*/  LDC.64 R2, c[0x0][0x390] ;  /* 0x0000e400ff027b82 */ /* 0x000e220000000a00 */
[----:B------:R-:W-:Y:S01]  /*1810*/  HFMA2 R16, -RZ, RZ, 0.771484375, 0.21533203125 ;  /* 0x3a2c32e4ff107431 */ /* 0x000fe200000001ff */
[----:B------:R-:W1:Y:S01]  /*1820*/  LDCU.64 UR4, c[0x0][0x3d0] ;  /* 0x00007a00ff0477ac */ /* 0x000e620008000a00 */
[----:B0-----:R-:W2:Y:S02]  /*1830*/  LDG.E R0, desc[UR8][R2.64] ;  /* 0x0000000802007981 */ /* 0x001ea4000c1e1900 */
[C---:B--2---:R-:W-:Y:S01]  /*1840*/  FMUL R9, |R0|.reuse, 16777216 ;  /* 0x4b80000000097820 */ /* 0x044fe20000400200 */
[C---:B------:R-:W-:Y:S02]  /*1850*/  FSETP.GEU.AND P0, PT, |R0|.reuse, 1.175494350822287508e-38, PT ;  /* 0x008000000000780b */ /* 0x040fe40003f0e200 */
[----:B------:R-:W-:Y:S02]  /*1860*/  FSETP.NEU.AND P1, PT, R0, 1, PT ;  /* 0x3f8000000000780b */ /* 0x000fe40003f2d000 */
[----:B------:R-:W-:-:S02]  /*1870*/  FSEL R9, R9, |R0|, !P0 ;  /* 0x4000000009097208 */ /* 0x000fc40004000000 */
[----:B------:R-:W-:Y:S02]  /*1880*/  FSEL R2, RZ, -24, P0 ;  /* 0xc1c00000ff027808 */ /* 0x000fe40000000000 */
[----:B------:R-:W-:-:S04]  /*1890*/  IADD3 R4, PT, PT, R9, -0x3f3504f3, RZ ;  /* 0xc0cafb0d09047810 */ /* 0x000fc80007ffe0ff */
[----:B------:R-:W-:-:S05]  /*18a0*/  LOP3.LUT R4, R4, 0xff800000, RZ, 0xc0, !PT ;  /* 0xff80000004047812 */ /* 0x000fca00078ec0ff */
[----:B------:R-:W-:-:S04]  /*18b0*/  IMAD.IADD R9, R9, 0x1, -R4 ;  /* 0x0000000109097824 */ /* 0x000fc800078e0a04 */
[C---:B------:R-:W-:Y:S01]  /*18c0*/  FADD R10, R9.reuse, 1 ;  /* 0x3f800000090a7421 */ /* 0x040fe20000000000 */
[----:B------:R-:W-:Y:S01]  /*18d0*/  FADD R8, R9, -1 ;  /* 0xbf80000009087421 */ /* 0x000fe20000000000 */
[----:B------:R-:W-:-:S03]  /*18e0*/  I2FP.F32.S32 R9, R4 ;  /* 0x0000000400097245 */ /* 0x000fc60000201400 */
[----:B------:R-:W-:Y:S01]  /*18f0*/  FADD R11, R8, R8 ;  /* 0x00000008080b7221 */ /* 0x000fe20000000000 */
[----:B------:R-:W0:Y:S01]  /*1900*/  MUFU.RCP R10, R10 ;  /* 0x0000000a000a7308 */ /* 0x000e220000001000 */
[----:B------:R-:W-:Y:S02]  /*1910*/  FFMA R4, R9, 1.1920928955078125e-07, R2 ;  /* 0x3400000009047823 */ /* 0x000fe40000000002 */
        /* <DEDUP_REMOVED lines=24> */
[----:B------:R-:W-:Y:S02]  /*1aa0*/  MOV R11, 0x391fcb8e ;  /* 0x391fcb8e000b7802 */ /* 0x000fe40000000f00 */
[----:B------:R-:W-:Y:S01]  /*1ab0*/  FSETP.GEU.AND P2, PT, R4, RZ, PT ;  /* 0x000000ff0400720b */ /* 0x000fe20003f4e000 */
[----:B------:R-:W-:Y:S02]  /*1ac0*/  FFMA R2, R2, 2, R3 ;  /* 0x4000000002027823 */ /* 0x000fe40000000003 */
[----:B------:R2:W3:Y:S01]  /*1ad0*/  F2I.NTZ R10, R4 ;  /* 0x00000004000a7305 */ /* 0x0004e20000203100 */
[----:B0-----:R-:W-:Y:S01]  /*1ae0*/  FADD R3, R4, -R9 ;  /* 0x8000000904037221 */ /* 0x001fe20000000000 */
[----:B------:R-:W-:-:S03]  /*1af0*/  FSETP.GT.AND P0, PT, R9, RZ, PT ;  /* 0x000000ff0900720b */ /* 0x000fc60003f04000 */
[----:B------:R-:W-:Y:S01]  /*1b00*/  FADD R8, R2, R3 ;  /* 0x0000000302087221 */ /* 0x000fe20000000000 */
[----:B------:R-:W-:Y:S02]  /*1b10*/  SEL R9, RZ, 0x83000000, P0 ;  /* 0x83000000ff097807 */ /* 0x000fe40000000000 */
[----:B------:R-:W-:Y:S01]  /*1b20*/  FSETP.GT.AND P0, PT, |R4|, 152, PT ;  /* 0x431800000400780b */ /* 0x000fe20003f04200 */
[----:B------:R-:W-:Y:S01]  /*1b30*/  FFMA R3, R8, R11, 0.0013391353422775864601 ;  /* 0x3aaf85ed08037423 */ /* 0x000fe2000000000b */
[----:B--2---:R-:W-:-:S03]  /*1b40*/  HFMA2 R4, -RZ, RZ, 1.875, 0 ;  /* 0x3f800000ff047431 */ /* 0x004fc600000001ff */
[----:B------:R-:W-:-:S04]  /*1b50*/  FFMA R3, R8, R3, 0.0096188392490148544312 ;  /* 0x3c1d985608037423 */ /* 0x000fc80000000003 */
[C---:B------:R-:W-:Y:S02]  /*1b60*/  FFMA R11, R8.reuse, R3, 0.055503588169813156128 ;  /* 0x3d6357bb080b7423 */ /* 0x040fe40000000003 */
[----:B------:R-:W1:Y:S02]  /*1b70*/  LDC.64 R2, c[0x0][0x3b8] ;  /* 0x0000ee00ff027b82 */ /* 0x000e640000000a00 */
[----:B------:R-:W-:-:S04]  /*1b80*/  FFMA R11, R8, R11, 0.24022644758224487305 ;  /* 0x3e75fdec080b7423 */ /* 0x000fc8000000000b */
[----:B------:R-:W-:-:S04]  /*1b90*/  FFMA R11, R8, R11, 0.69314718246459960938 ;  /* 0x3f317218080b7423 */ /* 0x000fc8000000000b */
[----:B------:R-:W-:Y:S01]  /*1ba0*/  FFMA R11, R8, R11, 1 ;  /* 0x3f800000080b7423 */ /* 0x000fe2000000000b */
[----:B------:R-:W-:Y:S02]  /*1bb0*/  IADD3 R8, PT, PT, R9, 0x7f000000, RZ ;  /* 0x7f00000009087810 */ /* 0x000fe40007ffe0ff */
[----:B---3--:R-:W-:-:S03]  /*1bc0*/  LEA R9, R10, -R9, 0x17 ;  /* 0x800000090a097211 */ /* 0x008fc600078eb8ff */
[----:B------:R-:W-:-:S04]  /*1bd0*/  FMUL R8, R11, R8 ;  /* 0x000000080b087220 */ /* 0x000fc80000400000 */
[----:B------:R-:W-:Y:S01]  /*1be0*/  FMUL R8, R8, R9 ;  /* 0x0000000908087220 */ /* 0x000fe20000400000 */
[----:B------:R-:W-:Y:S01]  /*1bf0*/  @P0 FSEL R8, RZ, +INF , !P2 ;  /* 0x7f800000ff080808 */ /* 0x000fe20005000000 */
[----:B-1----:R-:W-:Y:S01]  /*1c00*/  IMAD.WIDE.U32 R2, R12, UR4, R2 ;  /* 0x000000040c027c25 */ /* 0x002fe2000f8e0002 */
[----:B------:R-:W-:Y:S06]  /*1c10*/  @!P1 BRA `(.L_x_20) ;  /* 0x0000000000209947 */ /* 0x000fec0003800000 */
[----:B------:R-:W-:-:S13]  /*1c20*/  FSETP.NAN.AND P0, PT, |R0|, |R0|, PT ;  /* 0x400000000000720b */ /* 0x000fda0003f08200 */
[----:B------:R-:W-:Y:S01]  /*1c30*/  @P0 FADD R4, R0, 2 ;  /* 0x4000000000040421 */ /* 0x000fe20000000000 */
[----:B------:R-:W-:Y:S06]  /*1c40*/  @P0 BRA `(.L_x_20) ;  /* 0x0000000000140947 */ /* 0x000fec0003800000 */
[----:B------:R-:W-:Y:S01]  /*1c50*/  FSETP.NEU.AND P0, PT, |R0|, +INF , PT ;  /* 0x7f8000000000780b */ /* 0x000fe20003f0d200 */
[----:B------:R-:W-:-:S03]  /*1c60*/  IMAD.MOV.U32 R4, RZ, RZ, R8 ;  /* 0x000000ffff047224 */ /* 0x000fc600078e0008 */
[----:B------:R-:W-:-:S13]  /*1c70*/  FSETP.NEU.AND P0, PT, R0, RZ, P0 ;  /* 0x000000ff0000720b */ /* 0x000fda000070d000 */
[----:B------:R-:W-:-:S05]  /*1c80*/  @!P0 FADD R9, R0, R0 ;  /* 0x0000000000098221 */ /* 0x000fca0000000000 */
[----:B------:R-:W-:-:S07]  /*1c90*/  @!P0 LOP3.LUT R4, R9, 0x7fffffff, RZ, 0xc0, !PT ;  /* 0x7fffffff09048812 */ /* 0x000fce00078ec0ff */
.L_x_20:
[----:B------:R-:W-:Y:S01]  /*1ca0*/  FSETP.GT.AND P0, PT, R7, R4, PT ;  /* 0x000000040700720b */ /* 0x000fe20003f04000 */
[----:B------:R-:W-:Y:S01]  /*1cb0*/  IMAD R3, R12, UR5, R3 ;  /* 0x000000050c037c24 */ /* 0x000fe2000f8e0203 */
[----:B------:R-:W-:Y:S01]  /*1cc0*/  BSSY.RECONVERGENT B0, `(.L_x_21) ;  /* 0x0000029000007945 */ /* 0x000fe20003800200 */
[----:B------:R-:W-:-:S10]  /*1cd0*/  IMAD.WIDE R10, R5, 0x4, R2 ;  /* 0x00000004050a7825 */ /* 0x000fd400078e0202 */
[----:B------:R0:W-:Y:S01]  /*1ce0*/  @P0 STG.E desc[UR8][R10.64], RZ ;  /* 0x000000ff0a000986 */ /* 0x0001e2000c101908 */
[----:B------:R-:W-:Y:S01]  /*1cf0*/  @P0 MOV R3, RZ ;  /* 0x000000ff00030202 */ /* 0x000fe20000000f00 */
[----:B------:R-:W-:Y:S06]  /*1d00*/  @P0 BRA `(.L_x_22) ;  /* 0x0000000000900947 */ /* 0x000fec0003800000 */
[----:B------:R-:W-:Y:S01]  /*1d10*/  MOV R2, 0x3f800000 ;  /* 0x3f80000000027802 */ /* 0x000fe20000000f00 */
[----:B------:R-:W-:Y:S06]  /*1d20*/  @!P1 BRA `(.L_x_23) ;  /* 0x0000000000209947 */ /* 0x000fec0003800000 */
[----:B------:R-:W-:-:S13]  /*1d30*/  FSETP.NAN.AND P0, PT, |R0|, |R0|, PT ;  /* 0x400000000000720b */ /* 0x000fda0003f08200 */
[----:B------:R-:W-:Y:S01]  /*1d40*/  @P0 FADD R2, R0, 2 ;  /* 0x4000000000020421 */ /* 0x000fe20000000000 */
[----:B------:R-:W-:Y:S06]  /*1d50*/  @P0 BRA `(.L_x_23) ;  /* 0x0000000000140947 */ /* 0x000fec0003800000 */
[C---:B------:R-:W-:Y:S02]  /*1d60*/  FSETP.NEU.AND P0, PT, |R0|.reuse, +INF , PT ;  /* 0x7f8000000000780b */ /* 0x040fe40003f0d200 */
[----:B------:R-:W-:Y:S02]  /*1d70*/  MOV R2, R8 ;  /* 0x0000000800027202 */ /* 0x000fe40000000f00 */
[----:B------:R-:W-:-:S13]  /*1d80*/  FSETP.NEU.AND P0, PT, R0, RZ, P0 ;  /* 0x000000ff0000720b */ /* 0x000fda000070d000 */
[----:B------:R-:W-:-:S05]  /*1d90*/  @!P0 FADD R0, R0, R0 ;  /* 0x0000000000008221 */ /* 0x000fca0000000000 */
[----:B------:R-:W-:-:S07]  /*1da0*/  @!P0 LOP3.LUT R2, R0, 0x7fffffff, RZ, 0xc0, !PT ;  /* 0x7fffffff00028812 */ /* 0x000fce00078ec0ff */
.L_x_23:
[----:B------:R-:W-:Y:S01]  /*1db0*/  FADD R4, R2, R2 ;  /* 0x0000000202047221 */ /* 0x000fe20000000000 */
[----:B------:R-:W-:Y:S03]  /*1dc0*/  BSSY.RECONVERGENT B1, `(.L_x_24) ;  /* 0x000000d000017945 */ /* 0x000fe60003800200 */
[----:B------:R-:W1:Y:S08]  /*1dd0*/  MUFU.RCP R0, R4 ;  /* 0x0000000400007308 */ /* 0x000e700000001000 */
[----:B------:R-:W2:Y:S01]  /*1de0*/  FCHK P0, -R7, R4 ;  /* 0x0000000407007302 */ /* 0x000ea20000000100 */
[----:B-1----:R-:W-:-:S04]  /*1df0*/  FFMA R3, -R4, R0, 1 ;  /* 0x3f80000004037423 */ /* 0x002fc80000000100 */
[----:B------:R-:W-:-:S04]  /*1e00*/  FFMA R0, R0, R3, R0 ;  /* 0x0000000300007223 */ /* 0x000fc80000000000 */
[----:B------:R-:W-:-:S04]  /*1e10*/  FFMA R2, R0, -R7, RZ ;  /* 0x8000000700027223 */ /* 0x000fc800000000ff */
[----:B------:R-:W-:-:S04]  /*1e20*/  FFMA R3, -R4, R2, -R7 ;  /* 0x0000000204037223 */ /* 0x000fc80000000907 */
[----:B------:R-:W-:Y:S01]  /*1e30*/  FFMA R0, R0, R3, R2 ;  /* 0x0000000300007223 */ /* 0x000fe20000000002 */
[----:B--2---:R-:W-:Y:S06]  /*1e40*/  @!P0 BRA `(.L_x_25) ;  /* 0x0000000000108947 */ /* 0x004fec0003800000 */
[----:B------:R-:W-:Y:S01]  /*1e50*/  FADD R0, -R7, -RZ ;  /* 0x800000ff07007221 */ /* 0x000fe20000000100 */
[----:B------:R-:W-:Y:S02]  /*1e60*/  MOV R3, R4 ;  /* 0x0000000400037202 */ /* 0x000fe40000000f00 */
[----:B------:R-:W-:-:S07]  /*1e70*/  MOV R8, 0x1e90 ;  /* 0x00001e9000087802 */ /* 0x000fce0000000f00 */
[----:B0-----:R-:W-:Y:S05]  /*1e80*/  CALL.REL.NOINC `($__internal_1_$__cuda_sm3x_div_rn_noftz_f32_slowpath) ;  /* 0x0000002c00e07944 */ /* 0x001fea0003c00000 */
.L_x_25:
[----:B------:R-:W-:Y:S05]  /*1e90*/  BSYNC.RECONVERGENT B1 ;  /* 0x0000000000017941 */ /* 0x000fea0003800200 */
.L_x_24:
[----:B------:R-:W-:Y:S02]  /*1ea0*/  HFMA2 R3, -RZ, RZ, 0.96630859375, -0.0022525787353515625 ;  /* 0x3bbb989dff037431 */ /* 0x000fe400000001ff */
[----:B------:R-:W-:-:S03]  /*1eb0*/  IMAD.MOV.U32 R7, RZ, RZ, 0x437c0000 ;  /* 0x437c0000ff077424 */ /* 0x000fc600078e00ff */
[----:B------:R-:W-:-:S04]  /*1ec0*/  FFMA.SAT R2, R0, R3, 0.5 ;  /* 0x3f00000000027423 */ /* 0x000fc80000002003 */
[----:B------:R-:W-:-:S04]  /*1ed0*/  FFMA.RM R2, R2, R7, 12582913 ;  /* 0x4b40000102027423 */ /* 0x000fc80000004007 */
[C---:B------:R-:W-:Y:S01]  /*1ee0*/  FADD R3, R2.reuse, -12583039 ;  /* 0xcb40007f02037421 */ /* 0x040fe20000000000 */
[----:B------:R-:W-:-:S03]  /*1ef0*/  SHF.L.U32 R2, R2, 0x17, RZ ;  /* 0x0000001702027819 */ /* 0x000fc600000006ff */
[----:B------:R-:W-:-:S04]  /*1f00*/  FFMA R3, R0, 1.4426950216293334961, -R3 ;  /* 0x3fb8aa3b00037823 */ /* 0x000fc80000000803 */
[----:B------:R-:W-:-:S04]  /*1f10*/  FFMA R0, R0, 1.925963033500011079e-08, R3 ;  /* 0x32a5706000007823 */ /* 0x000fc80000000003 */
[----:B------:R-:W1:Y:S02]  /*1f20*/  MUFU.EX2 R3, R0 ;  /* 0x0000000000037308 */ /* 0x000e640000000800 */
[----:B-1----:R-:W-:-:S05]  /*1f30*/  FMUL R3, R2, R3 ;  /* 0x0000000302037220 */ /* 0x002fca0000400000 */
[----:B------:R1:W-:Y:S02]  /*1f40*/  STG.E desc[UR8][R10.64], R3 ;  /* 0x000000030a007986 */ /* 0x0003e4000c101908 */
.L_x_22:
[----:B------:R-:W-:Y:S05]  /*1f50*/  BSYNC.RECONVERGENT B0 ;  /* 0x0000000000007941 */ /* 0x000fea0003800200 */
.L_x_21:
[----:B------:R-:W-:-:S13]  /*1f60*/  ISETP.NE.AND P0, PT, R5, R12, PT ;  /* 0x0000000c0500720c */ /* 0x000fda0003f05270 */
[----:B-1----:R-:W-:-:S05]  /*1f70*/  @!P0 FADD R3, R3, 1 ;  /* 0x3f80000003038421 */ /* 0x002fca0000000000 */
[----:B------:R1:W-:Y:S04]  /*1f80*/  @!P0 STG.E desc[UR8][R10.64], R3 ;  /* 0x000000030a008986 */ /* 0x0003e8000c101908 */
[----:B------:R-:W2:Y:S02]  /*1f90*/  LDG.E R9, desc[UR8][R14.64] ;  /* 0x000000080e097981 */ /* 0x000ea4000c1e1900 */
[----:B--2---:R-:W-:-:S13]  /*1fa0*/  ISETP.GE.AND P0, PT, R9, 0x1, PT ;  /* 0x000000010900780c */ /* 0x004fda0003f06270 */
[----:B-1----:R-:W-:Y:S05]  /*1fb0*/  @!P0 BRA `(.L_x_26) ;  /* 0x00000014000c8947 */ /* 0x002fea0003800000 */
[C---:B------:R-:W-:Y:S01]  /*1fc0*/  ISETP.GE.U32.AND P0, PT, R9.reuse, 0x4, PT ;  /* 0x000000040900780c */ /* 0x040fe20003f06070 */
[C---:B------:R-:W-:Y:S01]  /*1fd0*/  IMAD R0, R9.reuse, R12, RZ ;  /* 0x0000000c09007224 */ /* 0x040fe200078e02ff */
[C---:B------:R-:W-:Y:S01]  /*1fe0*/  LOP3.LUT R13, R9.reuse, 0x3, RZ, 0xc0, !PT ;  /* 0x00000003090d7812 */ /* 0x040fe200078ec0ff */
[----:B------:R-:W-:Y:S01]  /*1ff0*/  IMAD R2, R9, R6, RZ ;  /* 0x0000000609027224 */ /* 0x000fe200078e02ff */
[----:B------:R-:W-:-:S09]  /*2000*/  MOV R7, RZ ;  /* 0x000000ff00077202 */ /* 0x000fd20000000f00 */
[----:B------:R-:W-:Y:S05]  /*2010*/  @!P0 BRA `(.L_x_27) ;  /* 0x00000010005c8947 */ /* 0x000fea0003800000 */
[----:B------:R-:W-:Y:S01]  /*2020*/  LOP3.LUT R7, R9, 0x7ffffffc, RZ, 0xc0, !PT ;  /* 0x7ffffffc09077812 */ /* 0x000fe200078ec0ff */
[----:B------:R-:W-:-:S03]  /*2030*/  UMOV UR4, URZ ;  /* 0x000000ff00047c82 */ /* 0x000fc60008000000 */
[----:B------:R-:W-:-:S13]  /*2040*/  ISETP.GT.AND P0, PT, R7, RZ, PT ;  /* 0x000000ff0700720c */ /* 0x000fda0003f04270 */
[----:B------:R-:W-:Y:S05]  /*2050*/  @!P0 BRA `(.L_x_28) ;  /* 0x0000000c00a08947 */ /* 0x000fea0003800000 */
[----:B------:R-:W-:Y:S02]  /*2060*/  IADD3 R4, PT, PT, R7, -UR4, RZ ;  /* 0x8000000407047c10 */ /* 0x000fe4000fffe0ff */
[----:B------:R-:W-:Y:S02]  /*2070*/  PLOP3.LUT P0, PT, PT, PT, PT, 0x80, 0x8 ;  /* 0x000000000008781c */ /* 0x000fe40003f0f070 */
[----:B------:R-:W-:-:S13]  /*2080*/  ISETP.GT.AND P1, PT, R4, 0xc, PT ;  /* 0x0000000c0400780c */ /* 0x000fda0003f24270 */
[----:B------:R-:W-:Y:S05]  /*2090*/  @!P1 BRA `(.L_x_29) ;  /* 0x00000008004c9947 */ /* 0x000fea0003800000 */
[----:B------:R-:W1:Y:S01]  /*20a0*/  LDC.64 R8, c[0x0][0x398] ;  /* 0x0000e600ff087b82 */ /* 0x000e620000000a00 */
[----:B------:R-:W-:Y:S02]  /*20b0*/  PLOP3.LUT P0, PT, PT, PT, PT, 0x8, 0x80 ;  /* 0x000000000080781c */ /* 0x000fe40003f0e170 */
[----:B------:R-:W-:-:S11]  /*20c0*/  IADD3 R19, PT, PT, R7, -0xc, RZ ;  /* 0xfffffff407137810 */ /* 0x000fd60007ffe0ff */
.L_x_30:
[----:B0-2---:R-:W-:-:S05]  /*20d0*/  IADD3 R11, PT, PT, R0, UR4, RZ ;  /* 0x00000004000b7c10 */ /* 0x005fca000fffe0ff */
[----:B-1----:R-:W-:-:S05]  /*20e0*/  IMAD.WIDE.U32 R10, R11, 0x4, R8 ;  /* 0x000000040b0a7825 */ /* 0x002fca00078e0008 */
[----:B------:R-:W2:Y:S04]  /*20f0*/  LDG.E R22, desc[UR8][R10.64] ;  /* 0x000000080a167981 */ /* 0x000ea8000c1e1900 */
[----:B------:R-:W3:Y:S04]  /*2100*/  LDG.E R20, desc[UR8][R10.64+0x4] ;  /* 0x000004080a147981 */ /* 0x000ee8000c1e1900 */
[----:B------:R-:W4:Y:S01]  /*2110*/  LDG.E R16, desc[UR8][R10.64+0x8] ;  /* 0x000008080a107981 */ /* 0x000f22000c1e1900 */
[----:B------:R-:W0:Y:S01]  /*2120*/  S2UR UR7, SR_CgaCtaId ;  /* 0x00000000000779c3 */ /* 0x000e220000008800 */
[----:B------:R-:W-:Y:S01]  /*2130*/  UMOV UR5, 0x400 ;  /* 0x0000040000057882 */ /* 0x000fe20000000000 */
[----:B------:R-:W-:Y:S01]  /*2140*/  IADD3 R17, PT, PT, R2, UR4, RZ ;  /* 0x0000000402117c10 */ /* 0x000fe2000fffe0ff */
[----:B------:R-:W-:Y:S01]  /*2150*/  UIADD3 UR6, UPT, UPT, UR5, 0x2ee0, URZ ;  /* 0x00002ee005067890 */ /* 0x000fe2000fffe0ff */
[----:B------:R1:W5:Y:S03]  /*2160*/  LDG.E R18, desc[UR8][R10.64+0xc] ;  /* 0x00000c080a127981 */ /* 0x000366000c1e1900 */
[----:B0-----:R-:W-:-:S06]  /*2170*/  ULEA UR6, UR7, UR6, 0x18 ;  /* 0x0000000607067291 */ /* 0x001fcc000f8ec0ff */
[----:B------:R-:W-:-:S05]  /*2180*/  LEA R4, R17, UR6, 0x2 ;  /* 0x0000000611047c11 */ /* 0x000fca000f8e10ff */
[----:B------:R-:W2:Y:S01]  /*2190*/  LDS R21, [R4] ;  /* 0x0000000004157984 */ /* 0x000ea20000000800 */
[----:B------:R-:W-:-:S04]  /*21a0*/  UIADD3 UR5, UPT, UPT, UR5, 0x3e80, URZ ;  /* 0x00003e8005057890 */ /* 0x000fc8000fffe0ff */
[----:B------:R-:W-:-:S06]  /*21b0*/  ULEA UR5, UR7, UR5, 0x18 ;  /* 0x0000000507057291 */ /* 0x000fcc000f8ec0ff */
[----:B------:R-:W-:Y:S01]  /*21c0*/  LEA R17, R17, UR5, 0x2 ;  /* 0x0000000511117c11 */ /* 0x000fe2000f8e10ff */
[----:B------:R-:W-:-:S06]  /*21d0*/  UIADD3 UR7, UPT, UPT, UR4, 0x4, URZ ;  /* 0x0000000404077890 */ /* 0x000fcc000fffe0ff */
[----:B-1----:R-:W-:-:S04]  /*21e0*/  VIADD R11, R0, UR7 ;  /* 0x00000007000b7c36 */ /* 0x002fc80008000000 */
[----:B------:R-:W-:-:S04]  /*21f0*/  IMAD.WIDE.U32 R10, R11, 0x4, R8 ;  /* 0x000000040b0a7825 */ /* 0x000fc800078e0008 */
[----:B--2---:R-:W-:-:S05]  /*2200*/  FFMA R21, R22, R3, R21 ;  /* 0x0000000316157223 */ /* 0x004fca0000000015 */
[----:B------:R-:W-:Y:S04]  /*2210*/  STS [R4], R21 ;  /* 0x0000001504007388 */ /* 0x000fe80000000800 */
[----:B------:R-:W0:Y:S02]  /*2220*/  LDS R22, [R17] ;  /* 0x0000000011167984 */ /* 0x000e240000000800 */
[----:B0-----:R-:W-:Y:S02]  /*2230*/  FADD R24, R22, R3 ;  /* 0x0000000316187221 */ /* 0x001fe40000000000 */
[----:B------:R-:W2:Y:S04]  /*2240*/  LDG.E R22, desc[UR8][R10.64] ;  /* 0x000000080a167981 */ /* 0x000ea8000c1e1900 */
[----:B------:R0:W-:Y:S04]  /*2250*/  STS [R17], R24 ;  /* 0x0000001811007388 */ /* 0x0001e80000000800 */
[----:B------:R-:W3:Y:S04]  /*2260*/  LDS R23, [R4+0x4] ;  /* 0x0000040004177984 */ /* 0x000ee80000000800 */
[----:B0-----:R-:W2:Y:S01]  /*2270*/  LDG.E R24, desc[UR8][R10.64+0x8] ;  /* 0x000008080a187981 */ /* 0x001ea2000c1e1900 */
[----:B---3--:R-:W-:-:S05]  /*2280*/  FFMA R23, R20, R3, R23 ;  /* 0x0000000314177223 */ /* 0x008fca0000000017 */
[----:B------:R-:W-:Y:S04]  /*2290*/  STS [R4+0x4], R23 ;  /* 0x0000041704007388 */ /* 0x000fe80000000800 */
[----:B------:R-:W0:Y:S02]  /*22a0*/  LDS R20, [R17+0x4] ;  /* 0x0000040011147984 */ /* 0x000e240000000800 */
[----:B0-----:R-:W-:Y:S02]  /*22b0*/  FADD R26, R20, R3 ;  /* 0x00000003141a7221 */ /* 0x001fe40000000000 */
[----:B------:R-:W3:Y:S04]  /*22c0*/  LDG.E R20, desc[UR8][R10.64+0x4] ;  /* 0x000004080a147981 */ /* 0x000ee8000c1e1900 */
[----:B------:R0:W-:Y:S04]  /*22d0*/  STS [R17+0x4], R26 ;  /* 0x0000041a11007388 */ /* 0x0001e80000000800 */
[----:B------:R-:W4:Y:S01]  /*22e0*/  LDS R21, [R4+0x8] ;  /* 0x0000080004157984 */ /* 0x000f220000000800 */
[----:B------:R-:W-:-:S03]  /*22f0*/  IADD3 R25, PT, PT, R2, UR7, RZ ;  /* 0x0000000702197c10 */ /* 0x000fc6000fffe0ff */
[----:B0-----:R0:W3:Y:S01]  /*2300*/  LDG.E R26, desc[UR8][R10.64+0xc] ;  /* 0x00000c080a1a7981 */ /* 0x0010e2000c1e1900 */
[----:B----4-:R-:W-:-:S05]  /*2310*/  FFMA R21, R16, R3, R21 ;  /* 0x0000000310157223 */ /* 0x010fca0000000015 */
[----:B------:R-:W-:Y:S04]  /*2320*/  STS [R4+0x8], R21 ;  /* 0x0000081504007388 */ /* 0x000fe80000000800 */
[----:B------:R-:W1:Y:S02]  /*2330*/  LDS R16, [R17+0x8] ;  /* 0x0000080011107984 */ /* 0x000e640000000800 */
[----:B-1----:R-:W-:-:S05]  /*2340*/  FADD R16, R16, R3 ;  /* 0x0000000310107221 */ /* 0x002fca0000000000 */
[----:B------:R-:W-:Y:S04]  /*2350*/  STS [R17+0x8], R16 ;  /* 0x0000081011007388 */ /* 0x000fe80000000800 */
[----:B------:R-:W5:Y:S02]  /*2360*/  LDS R23, [R4+0xc] ;  /* 0x00000c0004177984 */ /* 0x000f640000000800 */
[----:B-----5:R-:W-:-:S05]  /*2370*/  FFMA R23, R18, R3, R23 ;  /* 0x0000000312177223 */ /* 0x020fca0000000017 */
[----:B------:R-:W-:Y:S04]  /*2380*/  STS [R4+0xc], R23 ;  /* 0x00000c1704007388 */ /* 0x000fe80000000800 */
[----:B------:R-:W1:Y:S02]  /*2390*/  LDS R18, [R17+0xc] ;  /* 0x00000c0011127984 */ /* 0x000e640000000800 */
[----:B-1----:R-:W-:Y:S01]  /*23a0*/  FADD R28, R18, R3 ;  /* 0x00000003121c7221 */ /* 0x002fe20000000000 */
[----:B------:R-:W-:-:S04]  /*23b0*/  LEA R18, R25, UR6, 0x2 ;  /* 0x0000000619127c11 */ /* 0x000fc8000f8e10ff */
[----:B------:R-:W-:Y:S04]  /*23c0*/  STS [R17+0xc], R28 ;  /* 0x00000c1c11007388 */ /* 0x000fe80000000800 */
[----:B------:R-:W2:Y:S02]  /*23d0*/  LDS R21, [R18] ;  /* 0x0000000012157984 */ /* 0x000ea40000000800 */
[----:B--2---:R-:W-:Y:S01]  /*23e0*/  FFMA R27, R22, R3, R21 ;  /* 0x00000003161b7223 */ /* 0x004fe20000000015 */
[----:B------:R-:W-:-:S04]  /*23f0*/  LEA R21, R25, UR5, 0x2 ;  /* 0x0000000519157c11 */ /* 0x000fc8000f8e10ff */
[----:B------:R-:W-:Y:S04]  /*2400*/  STS [R18], R27 ;  /* 0x0000001b12007388 */ /* 0x000fe80000000800 */
[----:B------:R-:W1:Y:S01]  /*2410*/  LDS R4, [R21] ;  /* 0x0000000015047984 */ /* 0x000e620000000800 */
[----:B------:R-:W-:-:S06]  /*2420*/  UIADD3 UR7, UPT, UPT, UR4, 0x8, URZ ;  /* 0x0000000804077890 */ /* 0x000fcc000fffe0ff */
[----:B------:R-:W-:-:S05]  /*2430*/  IADD3 R17, PT, PT, R0, UR7, RZ ;  /* 0x0000000700117c10 */ /* 0x000fca000fffe0ff */
[----:B------:R-:W-:-:S04]  /*2440*/  IMAD.WIDE.U32 R16, R17, 0x4, R8 ;  /* 0x0000000411107825 */ /* 0x000fc800078e0008 */
[----:B-1----:R-:W-:Y:S02]  /*2450*/  FADD R22, R4, R3 ;  /* 0x0000000304167221 */ /* 0x002fe40000000000 */
[----:B------:R-:W2:Y:S04]  /*2460*/  LDG.E R4, desc[UR8][R16.64] ;  /* 0x0000000810047981 */ /* 0x000ea8000c1e1900 */
[----:B------:R-:W-:Y:S04]  /*2470*/  STS [R21], R22 ;  /* 0x0000001615007388 */ /* 0x000fe80000000800 */
[----:B------:R-:W3:Y:S02]  /*2480*/  LDS R23, [R18+0x4] ;  /* 0x0000040012177984 */ /* 0x000ee40000000800 */
[----:B---3--:R-:W-:-:S02]  /*2490*/  FFMA R23, R20, R3, R23 ;  /* 0x0000000314177223 */ /* 0x008fc40000000017 */
[----:B------:R-:W3:Y:S04]  /*24a0*/  LDG.E R20, desc[UR8][R16.64+0x4] ;  /* 0x0000040810147981 */ /* 0x000ee8000c1e1900 */
[----:B------:R-:W-:Y:S04]  /*24b0*/  STS [R18+0x4], R23 ;  /* 0x0000041712007388 */ /* 0x000fe80000000800 */
[----:B0-----:R-:W0:Y:S02]  /*24c0*/  LDS R10, [R21+0x4] ;  /* 0x00000400150a7984 */ /* 0x001e240000000800 */
[----:B0-----:R-:W-:-:S05]  /*24d0*/  FADD R10, R10, R3 ;  /* 0x000000030a0a7221 */ /* 0x001fca0000000000 */
[----:B------:R-:W-:Y:S04]  /*24e0*/  STS [R21+0x4], R10 ;  /* 0x0000040a15007388 */ /* 0x000fe80000000800 */
[----:B------:R-:W0:Y:S02]  /*24f0*/  LDS R11, [R18+0x8] ;  /* 0x00000800120b7984 */ /* 0x000e240000000800 */
[----:B0-----:R-:W-:-:S05]  /*2500*/  FFMA R11, R24, R3, R11 ;  /* 0x00000003180b7223 */ /* 0x001fca000000000b */
[----:B------:R-:W-:Y:S04]  /*2510*/  STS [R18+0x8], R11 ;  /* 0x0000080b12007388 */ /* 0x000fe80000000800 */
[----:B------:R-:W0:Y:S02]  /*2520*/  LDS R22, [R21+0x8] ;  /* 0x0000080015167984 */ /* 0x000e240000000800 */
[----:B0-----:R-:W-:Y:S02]  /*2530*/  FADD R24, R22, R3 ;  /* 0x0000000316187221 */ /* 0x001fe40000000000 */
[----:B------:R-:W4:Y:S04]  /*2540*/  LDG.E R22, desc[UR8][R16.64+0x8] ;  /* 0x0000080810167981 */ /* 0x000f28000c1e1900 */
[----:B------:R0:W-:Y:S04]  /*2550*/  STS [R21+0x8], R24 ;  /* 0x0000081815007388 */ /* 0x0001e80000000800 */
[----:B------:R-:W1:Y:S04]  /*2560*/  LDS R23, [R18+0xc] ;  /* 0x00000c0012177984 */ /* 0x000e680000000800 */
[----:B0-----:R0:W5:Y:S01]  /*2570*/  LDG.E R24, desc[UR8][R16.64+0xc] ;  /* 0x00000c0810187981 */ /* 0x001162000c1e1900 */
[----:B-1----:R-:W-:-:S05]  /*2580*/  FFMA R25, R26, R3, R23 ;  /* 0x000000031a197223 */ /* 0x002fca0000000017 */
[----:B------:R-:W-:Y:S04]  /*2590*/  STS [R18+0xc], R25 ;  /* 0x00000c1912007388 */ /* 0x000fe80000000800 */
[----:B------:R-:W1:Y:S01]  /*25a0*/  LDS R10, [R21+0xc] ;  /* 0x00000c00150a7984 */ /* 0x000e620000000800 */
[----:B------:R-:W-:-:S04]  /*25b0*/  IADD3 R26, PT, PT, R2, UR7, RZ ;  /* 0x00000007021a7c10 */ /* 0x000fc8000fffe0ff */
[----:B------:R-:W-:Y:S01]  /*25c0*/  LEA R23, R26, UR6, 0x2 ;  /* 0x000000061a177c11 */ /* 0x000fe2000f8e10ff */
[----:B-1----:R-:W-:-:S05]  /*25d0*/  FADD R10, R10, R3 ;  /* 0x000000030a0a7221 */ /* 0x002fca0000000000 */
        /* <DEDUP_REMOVED lines=8> */
[----:B------:R-:W-:-:S05]  /*2660*/  IMAD.WIDE.U32 R10, R11, 0x4, R8 ;  /* 0x000000040b0a7825 */ /* 0x000fca00078e0008 */
[----:B------:R-:W2:Y:S01]  /*2670*/  LDG.E R16, desc[UR8][R10.64] ;  /* 0x000000080a107981 */ /* 0x000ea2000c1e1900 */
[----:B-1----:R-:W-:-:S05]  /*2680*/  FADD R25, R18, R3 ;  /* 0x0000000312197221 */ /* 0x002fca0000000000 */
[----:B------:R-:W-:Y:S04]  /*2690*/  STS [R4], R25 ;  /* 0x0000001904007388 */ /* 0x000fe80000000800 */
[----:B------:R-:W3:Y:S02]  /*26a0*/  LDS R27, [R23+0x4] ;  /* 0x00000400171b7984 */ /* 0x000ee40000000800 */
[----:B---3--:R-:W-:-:S05]  /*26b0*/  FFMA R20, R20, R3, R27 ;  /* 0x0000000314147223 */ /* 0x008fca000000001b */
[----:B------:R1:W-:Y:S04]  /*26c0*/  STS [R23+0x4], R20 ;  /* 0x0000041417007388 */ /* 0x0003e80000000800 */
[----:B------:R-:W0:Y:S04]  /*26d0*/  LDS R18, [R4+0x4] ;  /* 0x0000040004127984 */ /* 0x000e280000000800 */
[----:B-1----:R-:W3:Y:S01]  /*26e0*/  LDG.E R20, desc[UR8][R10.64+0x8] ;  /* 0x000008080a147981 */ /* 0x002ee2000c1e1900 */
[----:B0-----:R-:W-:-:S03]  /*26f0*/  FADD R17, R18, R3 ;  /* 0x0000000312117221 */ /* 0x001fc60000000000 */
[----:B------:R-:W3:Y:S04]  /*2700*/  LDG.E R18, desc[UR8][R10.64+0x4] ;  /* 0x000004080a127981 */ /* 0x000ee8000c1e1900 */
[----:B------:R-:W-:Y:S04]  /*2710*/  STS [R4+0x4], R17 ;  /* 0x0000041104007388 */ /* 0x000fe80000000800 */
[----:B------:R-:W4:Y:S02]  /*2720*/  LDS R21, [R23+0x8] ;  /* 0x0000080017157984 */ /* 0x000f240000000800 */
[----:B----4-:R-:W-:-:S05]  /*2730*/  FFMA R22, R22, R3, R21 ;  /* 0x0000000316167223 */ /* 0x010fca0000000015 */
[----:B------:R0:W-:Y:S04]  /*2740*/  STS [R23+0x8], R22 ;  /* 0x0000081617007388 */ /* 0x0001e80000000800 */
[----:B------:R-:W1:Y:S01]  /*2750*/  LDS R26, [R4+0x8] ;  /* 0x00000800041a7984 */ /* 0x000e620000000800 */
[----:B------:R-:W-:-:S03]  /*2760*/  IADD3 R27, PT, PT, R2, UR7, RZ ;  /* 0x00000007021b7c10 */ /* 0x000fc6000fffe0ff */
[----:B0-----:R0:W4:Y:S01]  /*2770*/  LDG.E R22, desc[UR8][R10.64+0xc] ;  /* 0x00000c080a167981 */ /* 0x001122000c1e1900 */
[----:B-1----:R-:W-:-:S05]  /*2780*/  FADD R21, R26, R3 ;  /* 0x000000031a157221 */ /* 0x002fca0000000000 */
[----:B------:R-:W-:Y:S04]  /*2790*/  STS [R4+0x8], R21 ;  /* 0x0000081504007388 */ /* 0x000fe80000000800 */
[----:B------:R-:W5:Y:S02]  /*27a0*/  LDS R25, [R23+0xc] ;  /* 0x00000c0017197984 */ /* 0x000f640000000800 */
[----:B-----5:R-:W-:-:S05]  /*27b0*/  FFMA R24, R24, R3, R25 ;  /* 0x0000000318187223 */ /* 0x020fca0000000019 */
[----:B------:R-:W-:Y:S04]  /*27c0*/  STS [R23+0xc], R24 ;  /* 0x00000c1817007388 */ /* 0x000fe80000000800 */
[----:B------:R-:W1:Y:S01]  /*27d0*/  LDS R26, [R4+0xc] ;  /* 0x00000c00041a7984 */ /* 0x000e620000000800 */
[----:B------:R-:W-:Y:S01]  /*27e0*/  LEA R17, R27, UR6, 0x2 ;  /* 0x000000061b117c11 */ /* 0x000fe2000f8e10ff */
[----:B-1----:R-:W-:-:S05]  /*27f0*/  FADD R25, R26, R3 ;  /* 0x000000031a197221 */ /* 0x002fca0000000000 */
[----:B------:R-:W-:Y:S04]  /*2800*/  STS [R4+0xc], R25 ;  /* 0x00000c1904007388 */ /* 0x000fe80000000800 */
[----:B------:R-:W2:Y:S02]  /*2810*/  LDS R29, [R17] ;  /* 0x00000000111d7984 */ /* 0x000ea40000000800 */
[----:B--2---:R-:W-:Y:S01]  /*2820*/  FFMA R26, R16, R3, R29 ;  /* 0x00000003101a7223 */ /* 0x004fe2000000001d */
[----:B------:R-:W-:-:S04]  /*2830*/  LEA R16, R27, UR5, 0x2 ;  /* 0x000000051b107c11 */ /* 0x000fc8000f8e10ff */
[----:B------:R-:W-:Y:S04]  /*2840*/  STS [R17], R26 ;  /* 0x0000001a11007388 */ /* 0x000fe80000000800 */
[----:B------:R-:W1:Y:S02]  /*2850*/  LDS R24, [R16] ;  /* 0x0000000010187984 */ /* 0x000e640000000800 */
[----:B-1----:R-:W-:-:S05]  /*2860*/  FADD R21, R24, R3 ;  /* 0x0000000318157221 */ /* 0x002fca0000000000 */
[----:B------:R-:W-:Y:S04]  /*2870*/  STS [R16], R21 ;  /* 0x0000001510007388 */ /* 0x000fe80000000800 */
[----:B------:R-:W3:Y:S02]  /*2880*/  LDS R23, [R17+0x4] ;  /* 0x0000040011177984 */ /* 0x000ee40000000800 */
[----:B---3--:R-:W-:-:S05]  /*2890*/  FFMA R18, R18, R3, R23 ;  /* 0x0000000312127223 */ /* 0x008fca0000000017 */
[----:B------:R-:W-:Y:S04]  /*28a0*/  STS [R17+0x4], R18 ;  /* 0x0000041211007388 */ /* 0x000fe80000000800 */
[----:B------:R-:W0:Y:S02]  /*28b0*/  LDS R4, [R16+0x4] ;  /* 0x0000040010047984 */ /* 0x000e240000000800 */
[----:B0-----:R-:W-:-:S05]  /*28c0*/  FADD R11, R4, R3 ;  /* 0x00000003040b7221 */ /* 0x001fca0000000000 */
[----:B------:R-:W-:Y:S04]  /*28d0*/  STS [R16+0x4], R11 ;  /* 0x0000040b10007388 */ /* 0x000fe80000000800 */
[----:B------:R-:W0:Y:S02]  /*28e0*/  LDS R23, [R17+0x8] ;  /* 0x0000080011177984 */ /* 0x000e240000000800 */
[----:B0-----:R-:W-:-:S05]  /*28f0*/  FFMA R20, R20, R3, R23 ;  /* 0x0000000314147223 */ /* 0x001fca0000000017 */
[----:B------:R-:W-:Y:S04]  /*2900*/  STS [R17+0x8], R20 ;  /* 0x0000081411007388 */ /* 0x000fe80000000800 */
[----:B------:R-:W0:Y:S02]  /*2910*/  LDS R4, [R16+0x8] ;  /* 0x0000080010047984 */ /* 0x000e240000000800 */
[----:B0-----:R-:W-:-:S05]  /*2920*/  FADD R21, R4, R3 ;  /* 0x0000000304157221 */ /* 0x001fca0000000000 */
[----:B------:R-:W-:Y:S04]  /*2930*/  STS [R16+0x8], R21 ;  /* 0x0000081510007388 */ /* 0x000fe80000000800 */
[----:B------:R-:W4:Y:S02]  /*2940*/  LDS R23, [R17+0xc] ;  /* 0x00000c0011177984 */ /* 0x000f240000000800 */
[----:B----4-:R-:W-:-:S05]  /*2950*/  FFMA R22, R22, R3, R23 ;  /* 0x0000000316167223 */ /* 0x010fca0000000017 */
[----:B------:R-:W-:Y:S04]  /*2960*/  STS [R17+0xc], R22 ;  /* 0x00000c1611007388 */ /* 0x000fe80000000800 */
[----:B------:R-:W0:Y:S01]  /*2970*/  LDS R4, [R16+0xc] ;  /* 0x00000c0010047984 */ /* 0x000e220000000800 */
[----:B------:R-:W-:-:S06]  /*2980*/  UIADD3 UR4, UPT, UPT, UR4, 0x10, URZ ;  /* 0x0000001004047890 */ /* 0x000fcc000fffe0ff */
[----:B------:R-:W-:Y:S01]  /*2990*/  ISETP.LE.AND P1, PT, R19, UR4, PT ;  /* 0x0000000413007c0c */ /* 0x000fe2000bf23270 */
[----:B0-----:R-:W-:-:S05]  /*29a0*/  FADD R11, R4, R3 ;  /* 0x00000003040b7221 */ /* 0x001fca0000000000 */
[----:B------:R2:W-:Y:S07]  /*29b0*/  STS [R16+0xc], R11 ;  /* 0x00000c0b10007388 */ /* 0x0005ee0000000800 */
[----:B------:R-:W-:Y:S05]  /*29c0*/  @!P1 BRA `(.L_x_30) ;  /* 0xfffffff400c09947 */ /* 0x000fea000383ffff */
.L_x_29:
[----:B------:R-:W-:-:S04]  /*29d0*/  IADD3 R4, PT, PT, R7, -UR4, RZ ;  /* 0x8000000407047c10 */ /* 0x000fc8000fffe0ff */
[----:B------:R-:W-:-:S13]  /*29e0*/  ISETP.GT.AND P1, PT, R4, 0x4, PT ;  /* 0x000000040400780c */ /* 0x000fda0003f24270 */
[----:B------:R-:W-:Y:S05]  /*29f0*/  @!P1 BRA `(.L_x_31) ;  /* 0x0000000400309947 */ /* 0x000fea0003800000 */
[----:B------:R-:W1:Y:S01]  /*2a00*/  LDC.64 R8, c[0x0][0x398] ;  /* 0x0000e600ff087b82 */ /* 0x000e620000000a00 */
[----:B0-2---:R-:W-:-:S04]  /*2a10*/  VIADD R11, R0, UR4 ;  /* 0x00000004000b7c36 */ /* 0x005fc80008000000 */
        /* <DEDUP_REMOVED lines=16> */
[----:B-1----:R-:W-:-:S05]  /*2b20*/  IADD3 R11, PT, PT, R0, UR7, RZ ;  /* 0x00000007000b7c10 */ /* 0x002fca000fffe0ff */
[----:B------:R-:W-:-:S05]  /*2b30*/  IMAD.WIDE.U32 R8, R11, 0x4, R8 ;  /* 0x000000040b087825 */ /* 0x000fca00078e0008 */
[----:B------:R-:W5:Y:S01]  /*2b40*/  LDG.E R10, desc[UR8][R8.64] ;  /* 0x00000008080a7981 */ /* 0x000f62000c1e1900 */
[----:B--2---:R-:W-:-:S05]  /*2b50*/  FFMA R19, R22, R3, R19 ;  /* 0x0000000316137223 */ /* 0x004fca0000000013 */
[----:B------:R-:W-:Y:S04]  /*2b60*/  STS [R4], R19 ;  /* 0x0000001304007388 */ /* 0x000fe80000000800 */
[----:B------:R-:W0:Y:S02]  /*2b70*/  LDS R22, [R17] ;  /* 0x0000000011167984 */ /* 0x000e240000000800 */
[----:B0-----:R-:W-:-:S05]  /*2b80*/  FADD R22, R22, R3 ;  /* 0x0000000316167221 */ /* 0x001fca0000000000 */
[----:B------:R-:W-:Y:S04]  /*2b90*/  STS [R17], R22 ;  /* 0x0000001611007388 */ /* 0x000fe80000000800 */
[----:B------:R-:W3:Y:S02]  /*2ba0*/  LDS R21, [R4+0x4] ;  /* 0x0000040004157984 */ /* 0x000ee40000000800 */
[----:B---3--:R-:W-:-:S05]  /*2bb0*/  FFMA R21, R20, R3, R21 ;  /* 0x0000000314157223 */ /* 0x008fca0000000015 */
[----:B------:R-:W-:Y:S04]  /*2bc0*/  STS [R4+0x4], R21 ;  /* 0x0000041504007388 */ /* 0x000fe80000000800 */
[----:B------:R-:W0:Y:S02]  /*2bd0*/  LDS R20, [R17+0x4] ;  /* 0x0000040011147984 */ /* 0x000e240000000800 */
[----:B0-----:R-:W-:Y:S02]  /*2be0*/  FADD R24, R20, R3 ;  /* 0x0000000314187221 */ /* 0x001fe40000000000 */
[----:B------:R-:W2:Y:S04]  /*2bf0*/  LDG.E R20, desc[UR8][R8.64+0x4] ;  /* 0x0000040808147981 */ /* 0x000ea8000c1e1900 */
[----:B------:R-:W-:Y:S04]  /*2c00*/  STS [R17+0x4], R24 ;  /* 0x0000041811007388 */ /* 0x000fe80000000800 */
[----:B------:R-:W4:Y:S02]  /*2c10*/  LDS R11, [R4+0x8] ;  /* 0x00000800040b7984 */ /* 0x000f240000000800 */
[----:B----4-:R-:W-:-:S05]  /*2c20*/  FFMA R11, R16, R3, R11 ;  /* 0x00000003100b7223 */ /* 0x010fca000000000b */
[----:B------:R-:W-:Y:S04]  /*2c30*/  STS [R4+0x8], R11 ;  /* 0x0000080b04007388 */ /* 0x000fe80000000800 */
[----:B------:R-:W0:Y:S02]  /*2c40*/  LDS R16, [R17+0x8] ;  /* 0x0000080011107984 */ /* 0x000e240000000800 */
[----:B0-----:R-:W-:Y:S02]  /*2c50*/  FADD R22, R16, R3 ;  /* 0x0000000310167221 */ /* 0x001fe40000000000 */
[----:B------:R-:W3:Y:S04]  /*2c60*/  LDG.E R16, desc[UR8][R8.64+0x8] ;  /* 0x0000080808107981 */ /* 0x000ee8000c1e1900 */
[----:B------:R-:W-:Y:S04]  /*2c70*/  STS [R17+0x8], R22 ;  /* 0x0000081611007388 */ /* 0x000fe80000000800 */
[----:B------:R-:W5:Y:S02]  /*2c80*/  LDS R19, [R4+0xc] ;  /* 0x00000c0004137984 */ /* 0x000f640000000800 */
[----:B-----5:R-:W-:-:S05]  /*2c90*/  FFMA R19, R18, R3, R19 ;  /* 0x0000000312137223 */ /* 0x020fca0000000013 */
[----:B------:R-:W-:Y:S04]  /*2ca0*/  STS [R4+0xc], R19 ;  /* 0x00000c1304007388 */ /* 0x000fe80000000800 */
[----:B------:R-:W0:Y:S01]  /*2cb0*/  LDS R18, [R17+0xc] ;  /* 0x00000c0011127984 */ /* 0x000e220000000800 */
[----:B------:R-:W-:-:S04]  /*2cc0*/  IADD3 R21, PT, PT, R2, UR7, RZ ;  /* 0x0000000702157c10 */ /* 0x000fc8000fffe0ff */
[C---:B------:R-:W-:Y:S01]  /*2cd0*/  LEA R11, R21.reuse, UR6, 0x2 ;  /* 0x00000006150b7c11 */ /* 0x040fe2000f8e10ff */
[----:B0-----:R-:W-:Y:S02]  /*2ce0*/  FADD R24, R18, R3 ;  /* 0x0000000312187221 */ /* 0x001fe40000000000 */
[----:B------:R0:W4:Y:S04]  /*2cf0*/  LDG.E R18, desc[UR8][R8.64+0xc] ;  /* 0x00000c0808127981 */ /* 0x000128000c1e1900 */
[----:B------:R-:W-:Y:S04]  /*2d00*/  STS [R17+0xc], R24 ;  /* 0x00000c1811007388 */ /* 0x000fe80000000800 */
[----:B------:R-:W1:Y:S02]  /*2d10*/  LDS R23, [R11] ;  /* 0x000000000b177984 */ /* 0x000e640000000800 */
[----:B-1----:R-:W-:Y:S01]  /*2d20*/  FFMA R22, R10, R3, R23 ;  /* 0x000000030a167223 */ /* 0x002fe20000000017 */
[----:B------:R-:W-:-:S04]  /*2d30*/  LEA R10, R21, UR5, 0x2 ;  /* 0x00000005150a7c11 */ /* 0x000fc8000f8e10ff */
[----:B------:R-:W-:Y:S04]  /*2d40*/  STS [R11], R22 ;  /* 0x000000160b007388 */ /* 0x000fe80000000800 */
[----:B------:R-:W1:Y:S02]  /*2d50*/  LDS R4, [R10] ;  /* 0x000000000a047984 */ /* 0x000e640000000800 */
[----:B-1----:R-:W-:-:S05]  /*2d60*/  FADD R19, R4, R3 ;  /* 0x0000000304137221 */ /* 0x002fca0000000000 */
[----:B------:R-:W-:Y:S04]  /*2d70*/  STS [R10], R19 ;  /* 0x000000130a007388 */ /* 0x000fe80000000800 */
[----:B------:R-:W2:Y:S02]  /*2d80*/  LDS R21, [R11+0x4] ;  /* 0x000004000b157984 */ /* 0x000ea40000000800 */
[----:B--2---:R-:W-:-:S05]  /*2d90*/  FFMA R20, R20, R3, R21 ;  /* 0x0000000314147223 */ /* 0x004fca0000000015 */
[----:B------:R-:W-:Y:S04]  /*2da0*/  STS [R11+0x4], R20 ;  /* 0x000004140b007388 */ /* 0x000fe80000000800 */
[----:B------:R-:W0:Y:S02]  /*2db0*/  LDS R4, [R10+0x4] ;  /* 0x000004000a047984 */ /* 0x000e240000000800 */
[----:B0-----:R-:W-:-:S05]  /*2dc0*/  FADD R9, R4, R3 ;  /* 0x0000000304097221 */ /* 0x001fca0000000000 */
[----:B------:R-:W-:Y:S04]  /*2dd0*/  STS [R10+0x4], R9 ;  /* 0x000004090a007388 */ /* 0x000fe80000000800 */
[----:B------:R-:W3:Y:S02]  /*2de0*/  LDS R17, [R11+0x8] ;  /* 0x000008000b117984 */ /* 0x000ee40000000800 */
[----:B---3--:R-:W-:-:S05]  /*2df0*/  FFMA R16, R16, R3, R17 ;  /* 0x0000000310107223 */ /* 0x008fca0000000011 */
        /* <DEDUP_REMOVED lines=8> */
[----:B------:R-:W-:Y:S01]  /*2e80*/  PLOP3.LUT P0, PT, PT, PT, PT, 0x8, 0x80 ;  /* 0x000000000080781c */ /* 0x000fe20003f0e170 */
[----:B------:R-:W-:Y:S01]  /*2e90*/  UIADD3 UR4, UPT, UPT, UR4, 0x8, URZ ;  /* 0x0000000804047890 */ /* 0x000fe2000fffe0ff */
[----:B0-----:R-:W-:-:S05]  /*2ea0*/  FADD R9, R4, R3 ;  /* 0x0000000304097221 */ /* 0x001fca0000000000 */
[----:B------:R1:W-:Y:S06]  /*2eb0*/  STS [R10+0xc], R9 ;  /* 0x00000c090a007388 */ /* 0x0003ec0000000800 */
.L_x_31:
[----:B------:R-:W-:-:S13]  /*2ec0*/  ISETP.NE.OR P0, PT, R7, UR4, P0 ;  /* 0x0000000407007c0c */ /* 0x000fda0008705670 */
[----:B------:R-:W-:Y:S05]  /*2ed0*/  @!P0 BRA `(.L_x_27) ;  /* 0x0000000000ac8947 */ /* 0x000fea0003800000 */
.L_x_28:
[----:B------:R-:W3:Y:S01]  /*2ee0*/  S2UR UR7, SR_CgaCtaId ;  /* 0x00000000000779c3 */ /* 0x000ee20000008800 */
[----:B------:R-:W-:Y:S02]  /*2ef0*/  UMOV UR5, 0x400 ;  /* 0x0000040000057882 */ /* 0x000fe40000000000 */
[----:B------:R-:W-:Y:S02]  /*2f00*/  UIADD3 UR6, UPT, UPT, UR5, 0x2ee0, URZ ;  /* 0x00002ee005067890 */ /* 0x000fe4000fffe0ff */
[----:B------:R-:W-:-:S03]  /*2f10*/  UIADD3 UR5, UPT, UPT, UR5, 0x3e80, URZ ;  /* 0x00003e8005057890 */ /* 0x000fc6000fffe0ff */
[----:B-1----:R-:W1:Y:S01]  /*2f20*/  LDC.64 R8, c[0x0][0x398] ;  /* 0x0000e600ff087b82 */ /* 0x002e620000000a00 */
[----:B---3--:R-:W-:Y:S02]  /*2f30*/  ULEA UR6, UR7, UR6, 0x18 ;  /* 0x0000000607067291 */ /* 0x008fe4000f8ec0ff */
[----:B------:R-:W-:-:S12]  /*2f40*/  ULEA UR5, UR7, UR5, 0x18 ;  /* 0x0000000507057291 */ /* 0x000fd8000f8ec0ff */
.L_x_32:
[----:B0-2---:R-:W-:-:S05]  /*2f50*/  IADD3 R11, PT, PT, R0, UR4, RZ ;  /* 0x00000004000b7c10 */ /* 0x005fca000fffe0ff */
[----:B-1----:R-:W-:-:S05]  /*2f60*/  IMAD.WIDE.U32 R10, R11, 0x4, R8 ;  /* 0x000000040b0a7825 */ /* 0x002fca00078e0008 */
[----:B------:R-:W2:Y:S04]  /*2f70*/  LDG.E R20, desc[UR8][R10.64] ;  /* 0x000000080a147981 */ /* 0x000ea8000c1e1900 */
[----:B---3--:R-:W3:Y:S04]  /*2f80*/  LDG.E R22, desc[UR8][R10.64+0x4] ;  /* 0x000004080a167981 */ /* 0x008ee8000c1e1900 */
[----:B------:R-:W4:Y:S01]  /*2f90*/  LDG.E R18, desc[UR8][R10.64+0x8] ;  /* 0x000008080a127981 */ /* 0x000f22000c1e1900 */
[----:B------:R-:W-:-:S03]  /*2fa0*/  IADD3 R21, PT, PT, R2, UR4, RZ ;  /* 0x0000000402157c10 */ /* 0x000fc6000fffe0ff */
[----:B------:R0:W5:Y:S01]  /*2fb0*/  LDG.E R16, desc[UR8][R10.64+0xc] ;  /* 0x00000c080a107981 */ /* 0x000162000c1e1900 */
[----:B------:R-:W-:-:S05]  /*2fc0*/  LEA R4, R21, UR6, 0x2 ;  /* 0x0000000615047c11 */ /* 0x000fca000f8e10ff */
        /* <DEDUP_REMOVED lines=10> */
[----:B------:R-:W1:Y:S02]  /*3070*/  LDS R22, [R17+0x4] ;  /* 0x0000040011167984 */ /* 0x000e640000000800 */
[----:B-1----:R-:W-:-:S05]  /*3080*/  FADD R22, R22, R3 ;  /* 0x0000000316167221 */ /* 0x002fca0000000000 */
[----:B------:R-:W-:Y:S04]  /*3090*/  STS [R17+0x4], R22 ;  /* 0x0000041611007388 */ /* 0x000fe80000000800 */
[----:B0-----:R-:W4:Y:S02]  /*30a0*/  LDS R11, [R4+0x8] ;  /* 0x00000800040b7984 */ /* 0x001f240000000800 */
[----:B----4-:R-:W-:-:S05]  /*30b0*/  FFMA R11, R18, R3, R11 ;  /* 0x00000003120b7223 */ /* 0x010fca000000000b */
[----:B------:R-:W-:Y:S04]  /*30c0*/  STS [R4+0x8], R11 ;  /* 0x0000080b04007388 */ /* 0x000fe80000000800 */
[----:B------:R-:W0:Y:S02]  /*30d0*/  LDS R10, [R17+0x8] ;  /* 0x00000800110a7984 */ /* 0x000e240000000800 */
[----:B0-----:R-:W-:-:S05]  /*30e0*/  FADD R10, R10, R3 ;  /* 0x000000030a0a7221 */ /* 0x001fca0000000000 */
[----:B------:R-:W-:Y:S04]  /*30f0*/  STS [R17+0x8], R10 ;  /* 0x0000080a11007388 */ /* 0x000fe80000000800 */
[----:B------:R-:W5:Y:S02]  /*3100*/  LDS R19, [R4+0xc] ;  /* 0x00000c0004137984 */ /* 0x000f640000000800 */
[----:B-----5:R-:W-:-:S05]  /*3110*/  FFMA R19, R16, R3, R19 ;  /* 0x0000000310137223 */ /* 0x020fca0000000013 */
[----:B------:R-:W-:Y:S04]  /*3120*/  STS [R4+0xc], R19 ;  /* 0x00000c1304007388 */ /* 0x000fe80000000800 */
[----:B------:R-:W0:Y:S01]  /*3130*/  LDS R16, [R17+0xc] ;  /* 0x00000c0011107984 */ /* 0x000e220000000800 */
[----:B------:R-:W-:-:S06]  /*3140*/  UIADD3 UR4, UPT, UPT, UR4, 0x4, URZ ;  /* 0x0000000404047890 */ /* 0x000fcc000fffe0ff */
[----:B------:R-:W-:Y:S01]  /*3150*/  ISETP.NE.AND P0, PT, R7, UR4, PT ;  /* 0x0000000407007c0c */ /* 0x000fe2000bf05270 */
[----:B0-----:R-:W-:-:S05]  /*3160*/  FADD R16, R16, R3 ;  /* 0x0000000310107221 */ /* 0x001fca0000000000 */
[----:B------:R3:W-:Y:S07]  /*3170*/  STS [R17+0xc], R16 ;  /* 0x00000c1011007388 */ /* 0x0007ee0000000800 */
[----:B------:R-:W-:Y:S05]  /*3180*/  @P0 BRA `(.L_x_32) ;  /* 0xfffffffc00700947 */ /* 0x000fea000383ffff */
.L_x_27:
[----:B------:R-:W-:-:S13]  /*3190*/  ISETP.NE.AND P0, PT, R13, RZ, PT ;  /* 0x000000ff0d00720c */ /* 0x000fda0003f05270 */
[----:B------:R-:W-:Y:S05]  /*31a0*/  @!P0 BRA `(.L_x_26) ;  /* 0x0000000000908947 */ /* 0x000fea0003800000 */
[----:B-1----:R-:W1:Y:S01]  /*31b0*/  LDC.64 R8, c[0x0][0x398] ;  /* 0x0000e600ff087b82 */ /* 0x002e620000000a00 */
[----:B0-2---:R-:W-:-:S05]  /*31c0*/  IADD3 R11, PT, PT, R0, R7, RZ ;  /* 0x00000007000b7210 */ /* 0x005fca0007ffe0ff */
[----:B-1----:R-:W-:-:S05]  /*31d0*/  IMAD.WIDE R8, R11, 0x4, R8 ;  /* 0x000000040b087825 */ /* 0x002fca00078e0208 */
[----:B------:R-:W2:Y:S01]  /*31e0*/  LDG.E R0, desc[UR8][R8.64] ;  /* 0x0000000808007981 */ /* 0x000ea2000c1e1900 */
[----:B------:R-:W0:Y:S01]  /*31f0*/  S2UR UR6, SR_CgaCtaId ;  /* 0x00000000000679c3 */ /* 0x000e220000008800 */
[----:B------:R-:W-:Y:S01]  /*3200*/  UMOV UR4, 0x400 ;  /* 0x0000040000047882 */ /* 0x000fe20000000000 */
[----:B------:R-:W-:Y:S01]  /*3210*/  IMAD.IADD R2, R2, 0x1, R7 ;  /* 0x0000000102027824 */ /* 0x000fe200078e0207 */
[----:B------:R-:W-:Y:S01]  /*3220*/  UIADD3 UR5, UPT, UPT, UR4, 0x2ee0, URZ ;  /* 0x00002ee004057890 */ /* 0x000fe2000fffe0ff */
[----:B------:R-:W-:Y:S01]  /*3230*/  ISETP.NE.AND P0, PT, R13, 0x1, PT ;  /* 0x000000010d00780c */ /* 0x000fe20003f05270 */
[----:B------:R-:W-:Y:S02]  /*3240*/  UIADD3 UR4, UPT, UPT, UR4, 0x3e80, URZ ;  /* 0x00003e8004047890 */ /* 0x000fe4000fffe0ff */
[----:B0-----:R-:W-:Y:S02]  /*3250*/  ULEA UR5, UR6, UR5, 0x18 ;  /* 0x0000000506057291 */ /* 0x001fe4000f8ec0ff */
[----:B------:R-:W-:-:S04]  /*3260*/  ULEA UR4, UR6, UR4, 0x18 ;  /* 0x0000000406047291 */ /* 0x000fc8000f8ec0ff */
[C---:B------:R-:W-:Y:S02]  /*3270*/  LEA R11, R2.reuse, UR5, 0x2 ;  /* 0x00000005020b7c11 */ /* 0x040fe4000f8e10ff */
[----:B---3--:R-:W-:-:S03]  /*3280*/  LEA R17, R2, UR4, 0x2 ;  /* 0x0000000402117c11 */ /* 0x008fc6000f8e10ff */
[----:B------:R-:W2:Y:S02]  /*3290*/  LDS R7, [R11] ;  /* 0x000000000b077984 */ /* 0x000ea40000000800 */
[----:B--2---:R-:W-:-:S05]  /*32a0*/  FFMA R0, R0, R3, R7 ;  /* 0x0000000300007223 */ /* 0x004fca0000000007 */
[----:B------:R-:W-:Y:S04]  /*32b0*/  STS [R11], R0 ;  /* 0x000000000b007388 */ /* 0x000fe80000000800 */
[----:B------:R-:W0:Y:S02]  /*32c0*/  LDS R2, [R17] ;  /* 0x0000000011027984 */ /* 0x000e240000000800 */
[----:B0-----:R-:W-:-:S05]  /*32d0*/  FADD R2, R2, R3 ;  /* 0x0000000302027221 */ /* 0x001fca0000000000 */
[----:B------:R4:W-:Y:S01]  /*32e0*/  STS [R17], R2 ;  /* 0x0000000211007388 */ /* 0x0009e20000000800 */
[----:B------:R-:W-:Y:S05]  /*32f0*/  @!P0 BRA `(.L_x_26) ;  /* 0x00000000003c8947 */ /* 0x000fea0003800000 */
[----:B------:R-:W2:Y:S01]  /*3300*/  LDG.E R0, desc[UR8][R8.64+0x4] ;  /* 0x0000040808007981 */ /* 0x000ea2000c1e1900 */
[----:B------:R-:W-:-:S03]  /*3310*/  ISETP.NE.AND P0, PT, R13, 0x2, PT ;  /* 0x000000020d00780c */ /* 0x000fc60003f05270 */
[----:B------:R-:W2:Y:S10]  /*3320*/  LDS R7, [R11+0x4] ;  /* 0x000004000b077984 */ /* 0x000eb40000000800 */
[----:B------:R-:W3:Y:S01]  /*3330*/  @P0 LDG.E R4, desc[UR8][R8.64+0x8] ;  /* 0x0000080808040981 */ /* 0x000ee2000c1e1900 */
[----:B--2---:R-:W-:-:S05]  /*3340*/  FFMA R0, R0, R3, R7 ;  /* 0x0000000300007223 */ /* 0x004fca0000000007 */
[----:B------:R-:W-:Y:S04]  /*3350*/  STS [R11+0x4], R0 ;  /* 0x000004000b007388 */ /* 0x000fe80000000800 */
[----:B----4-:R-:W0:Y:S02]  /*3360*/  LDS R2, [R17+0x4] ;  /* 0x0000040011027984 */ /* 0x010e240000000800 */
[----:B0-----:R-:W-:-:S05]  /*3370*/  FADD R2, R2, R3 ;  /* 0x0000000302027221 */ /* 0x001fca0000000000 */
[----:B------:R-:W-:Y:S04]  /*3380*/  STS [R17+0x4], R2 ;  /* 0x0000040211007388 */ /* 0x000fe80000000800 */
[----:B------:R-:W3:Y:S02]  /*3390*/  @P0 LDS R7, [R11+0x8] ;  /* 0x000008000b070984 */ /* 0x000ee40000000800 */
[----:B---3--:R-:W-:-:S05]  /*33a0*/  @P0 FFMA R4, R4, R3, R7 ;  /* 0x0000000304040223 */ /* 0x008fca0000000007 */
[----:B------:R-:W-:Y:S04]  /*33b0*/  @P0 STS [R11+0x8], R4 ;  /* 0x000008040b000388 */ /* 0x000fe80000000800 */
[----:B------:R-:W0:Y:S02]  /*33c0*/  @P0 LDS R10, [R17+0x8] ;  /* 0x00000800110a0984 */ /* 0x000e240000000800 */
[----:B0-----:R-:W-:-:S05]  /*33d0*/  @P0 FADD R10, R10, R3 ;  /* 0x000000030a0a0221 */ /* 0x001fca0000000000 */
[----:B------:R0:W-:Y:S02]  /*33e0*/  @P0 STS [R17+0x8], R10 ;  /* 0x0000080a11000388 */ /* 0x0001e40000000800 */
.L_x_26:
[----:B------:R-:W-:Y:S05]  /*33f0*/  WARPSYNC.ALL ;  /* 0x0000000000007948 */ /* 0x000fea0003800000 */
[----:B----4-:R-:W4:Y:S08]  /*3400*/  LDC.64 R2, c[0x0][0x380] ;  /* 0x0000e000ff027b82 */ /* 0x010f300000000a00 */
[----:B------:R-:W-:Y:S06]  /*3410*/  BAR.SYNC.DEFER_BLOCKING 0x0 ;  /* 0x0000000000007b1d */ /* 0x000fec0000010000 */
[----:B----4-:R-:W4:Y:S01]  /*3420*/  LDG.E R3, desc[UR8][R2.64] ;  /* 0x0000000802037981 */ /* 0x010f22000c1e1900 */
[----:B------:R-:W-:-:S04]  /*3430*/  IADD3 R12, PT, PT, R12, 0x1, RZ ;  /* 0x000000010c0c7810 */ /* 0x000fc80007ffe0ff */
[----:B----4-:R-:W-:-:S13]  /*3440*/  ISETP.GE.AND P0, PT, R12, R3, PT ;  /* 0x000000030c00720c */ /* 0x010fda0003f06270 */
[----:B------:R-:W-:Y:S05]  /*3450*/  @!P0 BRA `(.L_x_33) ;  /* 0xffffffd000888947 */ /* 0x000fea000383ffff */
.L_x_5:
[----:B0-2---:R-:W2:Y:S02]  /*3460*/  LDG.E R11, desc[UR8][R14.64] ;  /* 0x000000080e0b7981 */ /* 0x005ea4000c1e1900 */
[----:B--2---:R-:W-:-:S13]  /*3470*/  ISETP.GE.AND P0, PT, R11, 0x1, PT ;  /* 0x000000010b00780c */ /* 0x004fda0003f06270 */
[----:B------:R-:W-:Y:S05]  /*3480*/  @!P0 BRA `(.L_x_34) ;  /* 0x00000014007c8947 */ /* 0x000fea0003800000 */
[C---:B------:R-:W-:Y:S01]  /*3490*/  ISETP.GE.U32.AND P0, PT, R11.reuse, 0x4, PT ;  /* 0x000000040b00780c */ /* 0x040fe20003f06070 */
[----:B-1----:R-:W-:Y:S02]  /*34a0*/  HFMA2 R10, -RZ, RZ, 0, 0 ;  /* 0x00000000ff0a7431 */ /* 0x002fe400000001ff */
[C---:B------:R-:W-:Y:S01]  /*34b0*/  IMAD R9, R11.reuse, R6, RZ ;  /* 0x000000060b097224 */ /* 0x040fe200078e02ff */
[----:B------:R-:W-:-:S09]  /*34c0*/  LOP3.LUT R7, R11, 0x3, RZ, 0xc0, !PT ;  /* 0x000000030b077812 */ /* 0x000fd200078ec0ff */
[----:B------:R-:W-:Y:S05]  /*34d0*/  @!P0 BRA `(.L_x_35) ;  /* 0x0000000400ac8947 */ /* 0x000fea0003800000 */
[----:B------:R-:W0:Y:S01]  /*34e0*/  S2UR UR6, SR_CgaCtaId ;  /* 0x00000000000679c3 */ /* 0x000e220000008800 */
[----:B------:R-:W-:Y:S01]  /*34f0*/  UMOV UR4, 0x400 ;  /* 0x0000040000047882 */ /* 0x000fe20000000000 */
[----:B---3--:R-:W-:Y:S01]  /*3500*/  LEA R17, R9, 0x8, 0x2 ;  /* 0x0000000809117811 */ /* 0x008fe200078e10ff */
[----:B------:R-:W-:Y:S01]  /*3510*/  UIADD3 UR5, UPT, UPT, UR4, 0x2ee0, URZ ;  /* 0x00002ee004057890 */ /* 0x000fe2000fffe0ff */
[----:B------:R-:W-:Y:S01]  /*3520*/  LOP3.LUT R10, R11, 0x7ffffffc, RZ, 0xc0, !PT ;  /* 0x7ffffffc0b0a7812 */ /* 0x000fe200078ec0ff */
[----:B------:R-:W-:Y:S02]  /*3530*/  UIADD3 UR7, UPT, UPT, UR4, 0x3e80, URZ ;  /* 0x00003e8004077890 */ /* 0x000fe4000fffe0ff */
[----:B------:R-:W-:Y:S01]  /*3540*/  UIADD3 UR10, UPT, UPT, UR4, 0xfa0, URZ ;  /* 0x00000fa0040a7890 */ /* 0x000fe2000fffe0ff */
[----:B------:R-:W-:Y:S01]  /*3550*/  IADD3 R12, PT, PT, -R10, RZ, RZ ;  /* 0x000000ff0a0c7210 */ /* 0x000fe20007ffe1ff */
[----:B0-----:R-:W-:Y:S02]  /*3560*/  ULEA UR11, UR6, UR4, 0x18 ;  /* 0x00000004060b7291 */ /* 0x001fe4000f8ec0ff */
[----:B------:R-:W-:-:S02]  /*3570*/  UIADD3 UR4, UPT, UPT, UR4, 0x1f40, URZ ;  /* 0x00001f4004047890 */ /* 0x000fc4000fffe0ff */
[----:B------:R-:W-:Y:S02]  /*3580*/  ULEA UR5, UR6, UR5, 0x18 ;  /* 0x0000000506057291 */ /* 0x000fe4000f8ec0ff */
[----:B------:R-:W-:Y:S01]  /*3590*/  ULEA UR7, UR6, UR7, 0x18 ;  /* 0x0000000706077291 */ /* 0x000fe2000f8ec0ff */
[C---:B------:R-:W-:Y:S01]  /*35a0*/  IADD3 R13, PT, PT, R17.reuse, UR11, RZ ;  /* 0x0000000b110d7c10 */ /* 0x040fe2000fffe0ff */
[----:B------:R-:W-:Y:S02]  /*35b0*/  ULEA UR10, UR6, UR10, 0x18 ;  /* 0x0000000a060a7291 */ /* 0x000fe4000f8ec0ff */
[----:B------:R-:W-:Y:S01]  /*35c0*/  ULEA UR4, UR6, UR4, 0x18 ;  /* 0x0000000406047291 */ /* 0x000fe2000f8ec0ff */
[C---:B------:R-:W-:Y:S02]  /*35d0*/  IADD3 R14, PT, PT, R17.reuse, UR5, RZ ;  /* 0x00000005110e7c10 */ /* 0x040fe4000fffe0ff */
[C---:B------:R-:W-:Y:S01]  /*35e0*/  IADD3 R15, PT, PT, R17.reuse, UR7, RZ ;  /* 0x00000007110f7c10 */ /* 0x040fe2000fffe0ff */
[----:B------:R-:W-:-:S02]  /*35f0*/  VIADD R16, R17, UR10 ;  /* 0x0000000a11107c36 */ /* 0x000fc40008000000 */
[----:B------:R-:W-:-:S07]  /*3600*/  IADD3 R17, PT, PT, R17, UR4, RZ ;  /* 0x0000000411117c10 */ /* 0x000fce000fffe0ff */
.L_x_44:
[----:B------:R-:W0:Y:S01]  /*3610*/  LDS R19, [R15+-0x8] ;  /* 0xfffff8000f137984 */ /* 0x000e220000000800 */
[----:B------:R-:W-:Y:S03]  /*3620*/  BSSY.RECONVERGENT B0, `(.L_x_36) ;  /* 0x000000e000007945 */ /* 0x000fe60003800200 */
[----:B------:R-:W1:Y:S01]  /*3630*/  LDS R0, [R14+-0x8] ;  /* 0xfffff8000e007984 */ /* 0x000e620000000800 */
[----:B0-----:R-:W0:Y:S08]  /*3640*/  MUFU.RCP R2, R19 ;  /* 0x0000001300027308 */ /* 0x001e300000001000 */
[----:B-1----:R-:W1:Y:S01]  /*3650*/  FCHK P0, R0, R19 ;  /* 0x0000001300007302 */ /* 0x002e620000000000 */
[----:B0-----:R-:W-:-:S04]  /*3660*/  FFMA R3, -R19, R2, 1 ;  /* 0x3f80000013037423 */ /* 0x001fc80000000102 */
[----:B------:R-:W-:-:S04]  /*3670*/  FFMA R3, R2, R3, R2 ;  /* 0x0000000302037223 */ /* 0x000fc80000000002 */
[----:B------:R-:W-:-:S04]  /*3680*/  FFMA R2, R0, R3, RZ ;  /* 0x0000000300027223 */ /* 0x000fc800000000ff */
[----:B------:R-:W-:-:S04]  /*3690*/  FFMA R4, -R19, R2, R0 ;  /* 0x0000000213047223 */ /* 0x000fc80000000100 */
[----:B------:R-:W-:Y:S01]  /*36a0*/  FFMA R2, R3, R4, R2 ;  /* 0x0000000403027223 */ /* 0x000fe20000000002 */
[----:B-1----:R-:W-:Y:S06]  /*36b0*/  @!P0 BRA `(.L_x_37) ;  /* 0x0000000000108947 */ /* 0x002fec0003800000 */
[----:B------:R-:W-:Y:S02]  /*36c0*/  MOV R3, R19 ;  /* 0x0000001300037202 */ /* 0x000fe40000000f00 */
[----:B------:R-:W-:-:S07]  /*36d0*/  MOV R8, 0x36f0 ;  /* 0x000036f000087802 */ /* 0x000fce0000000f00 */
[----:B------:R-:W-:Y:S05]  /*36e0*/  CALL.REL.NOINC `($__internal_1_$__cuda_sm3x_div_rn_noftz_f32_slowpath) ;  /* 0x0000001400c87944 */ /* 0x000fea0003c00000 */
[----:B------:R-:W-:-:S07]  /*36f0*/  MOV R2, R0 ;  /* 0x0000000000027202 */ /* 0x000fce0000000f00 */
.L_x_37:
[----:B------:R-:W-:Y:S05]  /*3700*/  BSYNC.RECONVERGENT B0 ;  /* 0x0000000000007941 */ /* 0x000fea0003800200 */
.L_x_36:
[----:B------:R-:W-:Y:S01]  /*3710*/  STS [R17+-0x8], R2 ;  /* 0xfffff80211007388 */ /* 0x000fe20000000800 */
[----:B------:R-:W-:Y:S03]  /*3720*/  BSSY.RECONVERGENT B0, `(.L_x_38) ;  /* 0x0000012000007945 */ /* 0x000fe60003800200 */
[----:B------:R-:W0:Y:S02]  /*3730*/  LDS R3, [R13+-0x8] ;  /* 0xfffff8000d037984 */ /* 0x000e240000000800 */
[----:B0-----:R-:W-:-:S05]  /*3740*/  FADD R3, -R3, R2 ;  /* 0x0000000203037221 */ /* 0x001fca0000000100 */
[----:B------:R-:W-:Y:S04]  /*3750*/  STS [R16+-0x8], R3 ;  /* 0xfffff80310007388 */ /* 0x000fe80000000800 */
[----:B------:R-:W0:Y:S04]  /*3760*/  LDS R21, [R15+-0x4] ;  /* 0xfffffc000f157984 */ /* 0x000e280000000800 */
        /* <DEDUP_REMOVED lines=13> */
.L_x_39:
[----:B------:R-:W-:Y:S05]  /*3840*/  BSYNC.RECONVERGENT B0 ;  /* 0x0000000000007941 */ /* 0x000fea0003800200 */
.L_x_38:
[----:B------:R-:W-:Y:S01]  /*3850*/  STS [R17+-0x4], R2 ;  /* 0xfffffc0211007388 */ /* 0x000fe20000000800 */
[----:B------:R-:W-:Y:S03]  /*3860*/  BSSY.RECONVERGENT B0, `(.L_x_40) ;  /* 0x0000012000007945 */ /* 0x000fe60003800200 */
[----:B------:R-:W0:Y:S02]  /*3870*/  LDS R3, [R13+-0x4] ;  /* 0xfffffc000d037984 */ /* 0x000e240000000800 */
[----:B0-----:R-:W-:-:S05]  /*3880*/  FADD R3, -R3, R2 ;  /* 0x0000000203037221 */ /* 0x001fca0000000100 */
[----:B------:R-:W-:Y:S04]  /*3890*/  STS [R16+-0x4], R3 ;  /* 0xfffffc0310007388 */ /* 0x000fe80000000800 */
[----:B------:R-:W0:Y:S04]  /*38a0*/  LDS R21, [R15] ;  /* 0x000000000f157984 */ /* 0x000e280000000800 */
[----:B------:R-:W1:Y:S01]  /*38b0*/  LDS R0, [R14] ;  /* 0x000000000e007984 */ /* 0x000e620000000800 */
        /* <DEDUP_REMOVED lines=11> */
[----:B------:R-:W-:-:S07]  /*3970*/  IMAD.MOV.U32 R2, RZ, RZ, R0 ;  /* 0x000000ffff027224 */ /* 0x000fce00078e0000 */
.L_x_41:
[----:B------:R-:W-:Y:S05]  /*3980*/  BSYNC.RECONVERGENT B0 ;  /* 0x0000000000007941 */ /* 0x000fea0003800200 */
.L_x_40:
[----:B------:R-:W-:Y:S01]  /*3990*/  STS [R17], R2 ;  /* 0x0000000211007388 */ /* 0x000fe20000000800 */
[----:B------:R-:W-:Y:S03]  /*39a0*/  BSSY.RECONVERGENT B0, `(.L_x_42) ;  /* 0x0000012000007945 */ /* 0x000fe60003800200 */
[----:B------:R-:W0:Y:S02]  /*39b0*/  LDS R3, [R13] ;  /* 0x000000000d037984 */ /* 0x000e240000000800 */
[----:B0-----:R-:W-:-:S05]  /*39c0*/  FADD R3, -R3, R2 ;  /* 0x0000000203037221 */ /* 0x001fca0000000100 */
[----:B------:R-:W-:Y:S04]  /*39d0*/  STS [R16], R3 ;  /* 0x0000000310007388 */ /* 0x000fe80000000800 */
[----:B------:R-:W0:Y:S04]  /*39e0*/  LDS R21, [R15+0x4] ;  /* 0x000004000f157984 */ /* 0x000e280000000800 */
[----:B------:R-:W1:Y:S01]  /*39f0*/  LDS R0, [R14+0x4] ;  /* 0x000004000e007984 */ /* 0x000e620000000800 */
        /* <DEDUP_REMOVED lines=12> */
.L_x_43:
[----:B------:R-:W-:Y:S05]  /*3ac0*/  BSYNC.RECONVERGENT B0 ;  /* 0x0000000000007941 */ /* 0x000fea0003800200 */
.L_x_42:
[----:B------:R0:W-:Y:S01]  /*3ad0*/  STS [R17+0x4], R2 ;  /* 0x0000040211007388 */ /* 0x0001e20000000800 */
[----:B------:R-:W-:Y:S02]  /*3ae0*/  IADD3 R12, PT, PT, R12, 0x4, RZ ;  /* 0x000000040c0c7810 */ /* 0x000fe40007ffe0ff */
[----:B------:R-:W-:Y:S01]  /*3af0*/  IADD3 R14, PT, PT, R14, 0x10, RZ ;  /* 0x000000100e0e7810 */ /* 0x000fe20007ffe0ff */
[----:B------:R1:W2:Y:S01]  /*3b00*/  LDS R3, [R13+0x4] ;  /* 0x000004000d037984 */ /* 0x0002a20000000800 */
[----:B------:R-:W-:Y:S02]  /*3b10*/  ISETP.NE.AND P0, PT, R12, RZ, PT ;  /* 0x000000ff0c00720c */ /* 0x000fe40003f05270 */
[----:B------:R-:W-:Y:S02]  /*3b20*/  IADD3 R15, PT, PT, R15, 0x10, RZ ;  /* 0x000000100f0f7810 */ /* 0x000fe40007ffe0ff */
[----:B0-----:R-:W-:Y:S01]  /*3b30*/  IADD3 R17, PT, PT, R17, 0x10, RZ ;  /* 0x0000001011117810 */ /* 0x001fe20007ffe0ff */
[----:B-1----:R-:W-:-:S02]  /*3b40*/  VIADD R13, R13, 0x10 ;  /* 0x000000100d0d7836 */ /* 0x002fc40000000000 */
[----:B--2---:R-:W-:-:S05]  /*3b50*/  FADD R3, -R3, R2 ;  /* 0x0000000203037221 */ /* 0x004fca0000000100 */
[----:B------:R0:W-:Y:S02]  /*3b60*/  STS [R16+0x4], R3 ;  /* 0x0000040310007388 */ /* 0x0001e40000000800 */
[----:B0-----:R-:W-:Y:S01]  /*3b70*/  IADD3 R16, PT, PT, R16, 0x10, RZ ;  /* 0x0000001010107810 */ /* 0x001fe20007ffe0ff */
[----:B------:R-:W-:Y:S06]  /*3b80*/  @P0 BRA `(.L_x_44) ;  /* 0xfffffff800a00947 */ /* 0x000fec000383ffff */
.L_x_35:
[----:B------:R-:W-:-:S13]  /*3b90*/  ISETP.NE.AND P0, PT, R7, RZ, PT ;  /* 0x000000ff0700720c */ /* 0x000fda0003f05270 */
[----:B------:R-:W-:Y:S05]  /*3ba0*/  @!P0 BRA `(.L_x_45) ;  /* 0x0000000000b88947 */ /* 0x000fea0003800000 */
[----:B------:R-:W0:Y:S01]  /*3bb0*/  S2UR UR6, SR_CgaCtaId ;  /* 0x00000000000679c3 */ /* 0x000e220000008800 */
[----:B------:R-:W-:Y:S01]  /*3bc0*/  UMOV UR4, 0x400 ;  /* 0x0000040000047882 */ /* 0x000fe20000000000 */
[----:B------:R-:W-:Y:S01]  /*3bd0*/  IADD3 R10, PT, PT, R9, R10, RZ ;  /* 0x0000000a090a7210 */ /* 0x000fe20007ffe0ff */
[----:B------:R-:W-:Y:S01]  /*3be0*/  UIADD3 UR5, UPT, UPT, UR4, 0xfa0, URZ ;  /* 0x00000fa004057890 */ /* 0x000fe2000fffe0ff */
[----:B---3--:R-:W-:Y:S01]  /*3bf0*/  IADD3 R16, PT, PT, -R7, RZ, RZ ;  /* 0x000000ff07107210 */ /* 0x008fe20007ffe1ff */
[----:B------:R-:W-:Y:S02]  /*3c00*/  UIADD3 UR7, UPT, UPT, UR4, 0x1f40, URZ ;  /* 0x00001f4004077890 */ /* 0x000fe4000fffe0ff */
[----:B------:R-:W-:Y:S02]  /*3c10*/  UIADD3 UR10, UPT, UPT, UR4, 0x3e80, URZ ;  /* 0x00003e80040a7890 */ /* 0x000fe4000fffe0ff */
[----:B0-----:R-:W-:Y:S02]  /*3c20*/  ULEA UR11, UR6, UR4, 0x18 ;  /* 0x00000004060b7291 */ /* 0x001fe4000f8ec0ff */
[----:B------:R-:W-:-:S02]  /*3c30*/  UIADD3 UR4, UPT, UPT, UR4, 0x2ee0, URZ ;  /* 0x00002ee004047890 */ /* 0x000fc4000fffe0ff */
[----:B------:R-:W-:Y:S02]  /*3c40*/  ULEA UR5, UR6, UR5, 0x18 ;  /* 0x0000000506057291 */ /* 0x000fe4000f8ec0ff */
[----:B------:R-:W-:Y:S01]  /*3c50*/  ULEA UR7, UR6, UR7, 0x18 ;  /* 0x0000000706077291 */ /* 0x000fe2000f8ec0ff */
[C---:B------:R-:W-:Y:S01]  /*3c60*/  LEA R15, R10.reuse, UR11, 0x2 ;  /* 0x0000000b0a0f7c11 */ /* 0x040fe2000f8e10ff */
[----:B------:R-:W-:Y:S02]  /*3c70*/  ULEA UR10, UR6, UR10, 0x18 ;  /* 0x0000000a060a7291 */ /* 0x000fe4000f8ec0ff */
[----:B------:R-:W-:Y:S01]  /*3c80*/  ULEA UR4, UR6, UR4, 0x18 ;  /* 0x0000000406047291 */ /* 0x000fe2000f8ec0ff */
[C---:B------:R-:W-:Y:S02]  /*3c90*/  LEA R14, R10.reuse, UR5, 0x2 ;  /* 0x000000050a0e7c11 */ /* 0x040fe4000f8e10ff */
[C---:B------:R-:W-:Y:S02]  /*3ca0*/  LEA R13, R10.reuse, UR7, 0x2 ;  /* 0x000000070a0d7c11 */ /* 0x040fe4000f8e10ff */
[----:B------:R-:W-:-:S02]  /*3cb0*/  LEA R12, R10, UR10, 0x2 ;  /* 0x0000000a0a0c7c11 */ /* 0x000fc4000f8e10ff */
[----:B------:R-:W-:-:S07]  /*3cc0*/  LEA R10, R10, UR4, 0x2 ;  /* 0x000000040a0a7c11 */ /* 0x000fce000f8e10ff */
.L_x_48:
[----:B------:R-:W0:Y:S01]  /*3cd0*/  LDS R17, [R12] ;  /* 0x000000000c117984 */ /* 0x000e220000000800 */
[----:B------:R-:W-:Y:S03]  /*3ce0*/  BSSY.RECONVERGENT B0, `(.L_x_46) ;  /* 0x000000e000007945 */ /* 0x000fe60003800200 */
        /* <DEDUP_REMOVED lines=13> */
.L_x_47:
[----:B------:R-:W-:Y:S05]  /*3dc0*/  BSYNC.RECONVERGENT B0 ;  /* 0x0000000000007941 */ /* 0x000fea0003800200 */
.L_x_46:
[----:B------:R0:W-:Y:S01]  /*3dd0*/  STS [R13], R2 ;  /* 0x000000020d007388 */ /* 0x0001e20000000800 */
[----:B------:R-:W-:Y:S01]  /*3de0*/  IADD3 R16, PT, PT, R16, 0x1, RZ ;  /* 0x0000000110107810 */ /* 0x000fe20007ffe0ff */
[----:B------:R-:W-:Y:S01]  /*3df0*/  VIADD R12, R12, 0x4 ;  /* 0x000000040c0c7836 */ /* 0x000fe20000000000 */
[----:B------:R-:W-:Y:S01]  /*3e00*/  IADD3 R10, PT, PT, R10, 0x4, RZ ;  /* 0x000000040a0a7810 */ /* 0x000fe20007ffe0ff */
[----:B------:R1:W2:Y:S01]  /*3e10*/  LDS R3, [R15] ;  /* 0x000000000f037984 */ /* 0x0002a20000000800 */
[----:B------:R-:W-:Y:S02]  /*3e20*/  ISETP.NE.AND P0, PT, R16, RZ, PT ;  /* 0x000000ff1000720c */ /* 0x000fe40003f05270 */
[----:B0-----:R-:W-:Y:S02]  /*3e30*/  IADD3 R13, PT, PT, R13, 0x4, RZ ;  /* 0x000000040d0d7810 */ /* 0x001fe40007ffe0ff */
[----:B-1----:R-:W-:Y:S01]  /*3e40*/  IADD3 R15, PT, PT, R15, 0x4, RZ ;  /* 0x000000040f0f7810 */ /* 0x002fe20007ffe0ff */
[----:B--2---:R-:W-:-:S05]  /*3e50*/  FADD R3, -R3, R2 ;  /* 0x0000000203037221 */ /* 0x004fca0000000100 */
[----:B------:R0:W-:Y:S02]  /*3e60*/  STS [R14], R3 ;  /* 0x000000030e007388 */ /* 0x0001e40000000800 */
[----:B0-----:R-:W-:Y:S01]  /*3e70*/  IADD3 R14, PT, PT, R14, 0x4, RZ ;  /* 0x000000040e0e7810 */ /* 0x001fe20007ffe0ff */
[----:B------:R-:W-:Y:S06]  /*3e80*/  @P0 BRA `(.L_x_48) ;  /* 0xfffffffc00900947 */ /* 0x000fec000383ffff */
.L_x_45:
[----:B------:R-:W-:Y:S01]  /*3e90*/  ISETP.GE.U32.AND P0, PT, R11, 0x4, PT ;  /* 0x000000040b00780c */ /* 0x000fe20003f06070 */
[----:B------:R-:W-:-:S12]  /*3ea0*/  HFMA2 R0, -RZ, RZ, 0, 0 ;  /* 0x00000000ff007431 */ /* 0x000fd800000001ff */
[----:B------:R-:W-:Y:S05]  /*3eb0*/  @!P0 BRA `(.L_x_49) ;  /* 0x0000000800808947 */ /* 0x000fea0003800000 */
[----:B------:R-:W0:Y:S01]  /*3ec0*/  S2UR UR6, SR_CgaCtaId ;  /* 0x00000000000679c3 */ /* 0x000e220000008800 */
[----:B------:R-:W-:Y:S01]  /*3ed0*/  LOP3.LUT R0, R11, 0x7ffffffc, RZ, 0xc0, !PT ;  /* 0x7ffffffc0b007812 */ /* 0x000fe200078ec0ff */
[----:B------:R-:W-:Y:S01]  /*3ee0*/  UMOV UR4, 0x400 ;  /* 0x0000040000047882 */ /* 0x000fe20000000000 */
[----:B------:R-:W-:Y:S01]  /*3ef0*/  LEA R3, R9, 0x8, 0x2 ;  /* 0x0000000809037811 */ /* 0x000fe200078e10ff */
[----:B------:R-:W-:Y:S01]  /*3f00*/  UIADD3 UR5, UPT, UPT, UR4, 0x1f40, URZ ;  /* 0x00001f4004057890 */ /* 0x000fe2000fffe0ff */
[----:B------:R-:W-:Y:S01]  /*3f10*/  IADD3 R10, PT, PT, -R0, RZ, RZ ;  /* 0x000000ff000a7210 */ /* 0x000fe20007ffe1ff */
[----:B------:R-:W-:-:S03]  /*3f20*/  UIADD3 UR7, UPT, UPT, UR4, 0x3e80, URZ ;  /* 0x00003e8004077890 */ /* 0x000fc6000fffe0ff */
[----:B------:R-:W-:Y:S01]  /*3f30*/  ISETP.GE.AND P0, PT, R10, RZ, PT ;  /* 0x000000ff0a00720c */ /* 0x000fe20003f06270 */
[----:B0-----:R-:W-:Y:S02]  /*3f40*/  ULEA UR10, UR6, UR4, 0x18 ;  /* 0x00000004060a7291 */ /* 0x001fe4000f8ec0ff */
[----:B------:R-:W-:Y:S02]  /*3f50*/  UIADD3 UR4, UPT, UPT, UR4, 0x2ee0, URZ ;  /* 0x00002ee004047890 */ /* 0x000fe4000fffe0ff */
[----:B------:R-:W-:Y:S02]  /*3f60*/  ULEA UR5, UR6, UR5, 0x18 ;  /* 0x0000000506057291 */ /* 0x000fe4000f8ec0ff */
[----:B------:R-:W-:Y:S01]  /*3f70*/  ULEA UR7, UR6, UR7, 0x18 ;  /* 0x0000000706077291 */ /* 0x000fe2000f8ec0ff */
[C---:B------:R-:W-:Y:S01]  /*3f80*/  VIADD R4, R3.reuse, UR10 ;  /* 0x0000000a03047c36 */ /* 0x040fe20008000000 */
[----:B------:R-:W-:Y:S02]  /*3f90*/  ULEA UR4, UR6, UR4, 0x18 ;  /* 0x0000000406047291 */ /* 0x000fe4000f8ec0ff */
[----:B------:R-:W-:-:S02]  /*3fa0*/  IADD3 R2, PT, PT, R3, UR5, RZ ;  /* 0x0000000503027c10 */ /* 0x000fc4000fffe0ff */
[C---:B------:R-:W-:Y:S02]  /*3fb0*/  IADD3 R8, PT, PT, R3.reuse, UR7, RZ ;  /* 0x0000000703087c10 */ /* 0x040fe4000fffe0ff */
[----:B------:R-:W-:Y:S01]  /*3fc0*/  IADD3 R3, PT, PT, R3, UR4, RZ ;  /* 0x0000000403037c10 */ /* 0x000fe2000fffe0ff */
[----:B------:R-:W-:Y:S06]  /*3fd0*/  @P0 BRA `(.L_x_50) ;  /* 0x0000000400dc0947 */ /* 0x000fec0003800000 */
[----:B------:R-:W-:Y:S02]  /*3fe0*/  IADD3 R11, PT, PT, -R10, RZ, RZ ;  /* 0x000000ff0a0b7210 */ /* 0x000fe40007ffe1ff */
[----:B------:R-:W-:Y:S02]  /*3ff0*/  PLOP3.LUT P0, PT, PT, PT, PT, 0x80, 0x8 ;  /* 0x000000000008781c */ /* 0x000fe40003f0f070 */
[----:B------:R-:W-:-:S13]  /*4000*/  ISETP.GT.AND P1, PT, R11, 0xc, PT ;  /* 0x0000000c0b00780c */ /* 0x000fda0003f24270 */
[----:B------:R-:W-:Y:S05]  /*4010*/  @!P1 BRA `(.L_x_51) ;  /* 0x0000000400209947 */ /* 0x000fea0003800000 */
[----:B------:R-:W-:-:S13]  /*4020*/  PLOP3.LUT P0, PT, PT, PT, PT, 0x8, 0x80 ;  /* 0x000000000080781c */ /* 0x000fda0003f0e170 */
.L_x_52:
[----:B------:R-:W0:Y:S01]  /*4030*/  LDS R11, [R2+-0x8] ;  /* 0xfffff800020b7984 */ /* 0x000e220000000800 */
[----:B------:R-:W-:-:S04]  /*4040*/  IADD3 R10, PT, PT, R10, 0x10, RZ ;  /* 0x000000100a0a7810 */ /* 0x000fc80007ffe0ff */
[----:B------:R-:W-:Y:S01]  /*4050*/  ISETP.GE.AND P1, PT, R10, -0xc, PT ;  /* 0xfffffff40a00780c */ /* 0x000fe20003f26270 */
[----:B0-----:R-:W-:Y:S04]  /*4060*/  STS [R4+-0x8], R11 ;  /* 0xfffff80b04007388 */ /* 0x001fe80000000800 */
[----:B------:R-:W-:Y:S04]  /*4070*/  STS [R3+-0x8], RZ ;  /* 0xfffff8ff03007388 */ /* 0x000fe80000000800 */
[----:B------:R-:W-:Y:S04]  /*4080*/  STS [R8+-0x8], RZ ;  /* 0xfffff8ff08007388 */ /* 0x000fe80000000800 */
[----:B------:R-:W0:Y:S04]  /*4090*/  LDS R13, [R2+-0x4] ;  /* 0xfffffc00020d7984 */ /* 0x000e280000000800 */
[----:B0-----:R-:W-:Y:S04]  /*40a0*/  STS [R4+-0x4], R13 ;  /* 0xfffffc0d04007388 */ /* 0x001fe80000000800 */
[----:B------:R-:W-:Y:S04]  /*40b0*/  STS [R3+-0x4], RZ ;  /* 0xfffffcff03007388 */ /* 0x000fe80000000800 */
[----:B------:R-:W-:Y:S04]  /*40c0*/  STS [R8+-0x4], RZ ;  /* 0xfffffcff08007388 */ /* 0x000fe80000000800 */
[----:B------:R-:W0:Y:S04]  /*40d0*/  LDS R15, [R2] ;  /* 0x00000000020f7984 */ /* 0x000e280000000800 */
[----:B0-----:R-:W-:Y:S04]  /*40e0*/  STS [R4], R15 ;  /* 0x0000000f04007388 */ /* 0x001fe80000000800 */
[----:B------:R-:W-:Y:S04]  /*40f0*/  STS [R3], RZ ;  /* 0x000000ff03007388 */ /* 0x000fe80000000800 */
[----:B------:R-:W-:Y:S04]  /*4100*/  STS [R8], RZ ;  /* 0x000000ff08007388 */ /* 0x000fe80000000800 */
[----:B------:R-:W0:Y:S04]  /*4110*/  LDS R11, [R2+0x4] ;  /* 0x00000400020b7984 */ /* 0x000e280000000800 */
[----:B0-----:R-:W-:Y:S04]  /*4120*/  STS [R4+0x4], R11 ;  /* 0x0000040b04007388 */ /* 0x001fe80000000800 */
[----:B------:R-:W-:Y:S04]  /*4130*/  STS [R3+0x4], RZ ;  /* 0x000004ff03007388 */ /* 0x000fe80000000800 */
[----:B------:R-:W-:Y:S04]  /*4140*/  STS [R8+0x4], RZ ;  /* 0x000004ff08007388 */ /* 0x000fe80000000800 */
        /* <DEDUP_REMOVED lines=44> */
[----:B------:R0:W1:Y:S02]  /*4410*/  LDS R11, [R2+0x34] ;  /* 0x00003400020b7984 */ /* 0x0000640000000800 */
[----:B0-----:R-:W-:-:S02]  /*4420*/  IADD3 R2, PT, PT, R2, 0x40, RZ ;  /* 0x0000004002027810 */ /* 0x001fc40007ffe0ff */
[----:B-1----:R0:W-:Y:S04]  /*4430*/  STS [R4+0x34], R11 ;  /* 0x0000340b04007388 */ /* 0x0021e80000000800 */
[----:B------:R1:W-:Y:S04]  /*4440*/  STS [R3+0x34], RZ ;  /* 0x000034ff03007388 */ /* 0x0003e80000000800 */
[----:B------:R2:W-:Y:S01]  /*4450*/  STS [R8+0x34], RZ ;  /* 0x000034ff08007388 */ /* 0x0005e20000000800 */
[----:B0-----:R-:W-:Y:S01]  /*4460*/  VIADD R4, R4, 0x40 ;  /* 0x0000004004047836 */ /* 0x001fe20000000000 */
[----:B-1----:R-:W-:-:S02]  /*4470*/  IADD3 R3, PT, PT, R3, 0x40, RZ ;  /* 0x0000004003037810 */ /* 0x002fc40007ffe0ff */
[----:B--2---:R-:W-:Y:S01]  /*4480*/  IADD3 R8, PT, PT, R8, 0x40, RZ ;  /* 0x0000004008087810 */ /* 0x004fe20007ffe0ff */
[----:B------:R-:W-:Y:S06]  /*4490*/  @!P1 BRA `(.L_x_52) ;  /* 0xfffffff800e49947 */ /* 0x000fec000383ffff */
.L_x_51:
[----:B------:R-:W-:-:S04]  /*44a0*/  IADD3 R11, PT, PT, -R10, RZ, RZ ;  /* 0x000000ff0a0b7210 */ /* 0x000fc80007ffe1ff */
[----:B------:R-:W-:-:S13]  /*44b0*/  ISETP.GT.AND P1, PT, R11, 0x4, PT ;  /* 0x000000040b00780c */ /* 0x000fda0003f24270 */
[----:B------:R-:W-:Y:S05]  /*44c0*/  @!P1 BRA `(.L_x_53) ;  /* 0x0000000000989947 */ /* 0x000fea0003800000 */
[----:B------:R-:W0:Y:S01]  /*44d0*/  LDS R11, [R2+-0x8] ;  /* 0xfffff800020b7984 */ /* 0x000e220000000800 */
[----:B------:R-:W-:Y:S02]  /*44e0*/  PLOP3.LUT P0, PT, PT, PT, PT, 0x8, 0x80 ;  /* 0x000000000080781c */ /* 0x000fe40003f0e170 */
[----:B------:R-:W-:Y:S01]  /*44f0*/  IADD3 R10, PT, PT, R10, 0x8, RZ ;  /* 0x000000080a0a7810 */ /* 0x000fe20007ffe0ff */
        /* <DEDUP_REMOVED lines=32> */
[----:B0-----:R-:W-:Y:S01]  /*4700*/  IADD3 R4, PT, PT, R4, 0x20, RZ ;  /* 0x0000002004047810 */ /* 0x001fe20007ffe0ff */
[----:B-1----:R-:W-:Y:S01]  /*4710*/  VIADD R3, R3, 0x20 ;  /* 0x0000002003037836 */ /* 0x002fe20000000000 */
[----:B--2---:R-:W-:-:S07]  /*4720*/  IADD3 R8, PT, PT, R8, 0x20, RZ ;  /* 0x0000002008087810 */ /* 0x004fce0007ffe0ff */
.L_x_53:
[----:B------:R-:W-:-:S13]  /*4730*/  ISETP.NE.OR P0, PT, R10, RZ, P0 ;  /* 0x000000ff0a00720c */ /* 0x000fda0000705670 */
[----:B------:R-:W-:Y:S05]  /*4740*/  @!P0 BRA `(.L_x_49) ;  /* 0x00000000005c8947 */ /* 0x000fea0003800000 */
.L_x_50:
[----:B------:R-:W0:Y:S01]  /*4750*/  LDS R11, [R2+-0x8] ;  /* 0xfffff800020b7984 */ /* 0x000e220000000800 */
[----:B------:R-:W-:-:S04]  /*4760*/  IADD3 R10, PT, PT, R10, 0x4, RZ ;  /* 0x000000040a0a7810 */ /* 0x000fc80007ffe0ff */
[----:B------:R-:W-:Y:S01]  /*4770*/  ISETP.NE.AND P0, PT, R10, RZ, PT ;  /* 0x000000ff0a00720c */ /* 0x000fe20003f05270 */
        /* <DEDUP_REMOVED lines=11> */
[----:B------:R0:W1:Y:S02]  /*4830*/  LDS R11, [R2+0x4] ;  /* 0x00000400020b7984 */ /* 0x0000640000000800 */
[----:B0-----:R-:W-:-:S02]  /*4840*/  IADD3 R2, PT, PT, R2, 0x10, RZ ;  /* 0x0000001002027810 */ /* 0x001fc40007ffe0ff */
[----:B-1----:R0:W-:Y:S04]  /*4850*/  STS [R4+0x4], R11 ;  /* 0x0000040b04007388 */ /* 0x0021e80000000800 */
[----:B------:R1:W-:Y:S04]  /*4860*/  STS [R3+0x4], RZ ;  /* 0x000004ff03007388 */ /* 0x0003e80000000800 */
[----:B------:R2:W-:Y:S01]  /*4870*/  STS [R8+0x4], RZ ;  /* 0x000004ff08007388 */ /* 0x0005e20000000800 */
[----:B0-----:R-:W-:Y:S02]  /*4880*/  IADD3 R4, PT, PT, R4, 0x10, RZ ;  /* 0x0000001004047810 */ /* 0x001fe40007ffe0ff */
[----:B-1----:R-:W-:-:S02]  /*4890*/  IADD3 R3, PT, PT, R3, 0x10, RZ ;  /* 0x0000001003037810 */ /* 0x002fc40007ffe0ff */
[----:B--2---:R-:W-:Y:S01]  /*48a0*/  IADD3 R8, PT, PT, R8, 0x10, RZ ;  /* 0x0000001008087810 */ /* 0x004fe20007ffe0ff */
[----:B------:R-:W-:Y:S06]  /*48b0*/  @P0 BRA `(.L_x_50) ;  /* 0xfffffffc00a40947 */ /* 0x000fec000383ffff */
.L_x_49:
[----:B------:R-:W-:-:S13]  /*48c0*/  ISETP.NE.AND P0, PT, R7, RZ, PT ;  /* 0x000000ff0700720c */ /* 0x000fda0003f05270 */
[----:B------:R-:W-:Y:S05]  /*48d0*/  @!P0 BRA `(.L_x_34) ;  /* 0x0000000000688947 */ /* 0x000fea0003800000 */
[----:B------:R-:W0:Y:S01]  /*48e0*/  S2UR UR6, SR_CgaCtaId ;  /* 0x00000000000679c3 */ /* 0x000e220000008800 */
[----:B------:R-:W-:Y:S01]  /*48f0*/  UMOV UR4, 0x400 ;  /* 0x0000040000047882 */ /* 0x000fe20000000000 */
[----:B------:R-:W-:Y:S01]  /*4900*/  IMAD.IADD R0, R9, 0x1, R0 ;  /* 0x0000000109007824 */ /* 0x000fe200078e0200 */
[----:B------:R-:W-:Y:S01]  /*4910*/  UIADD3 UR5, UPT, UPT, UR4, 0x2ee0, URZ ;  /* 0x00002ee004057890 */ /* 0x000fe2000fffe0ff */
[----:B------:R-:W-:Y:S01]  /*4920*/  IADD3 R7, PT, PT, -R7, RZ, RZ ;  /* 0x000000ff07077210 */ /* 0x000fe20007ffe1ff */
[----:B------:R-:W-:Y:S02]  /*4930*/  UIADD3 UR7, UPT, UPT, UR4, 0x3e80, URZ ;  /* 0x00003e8004077890 */ /* 0x000fe4000fffe0ff */
[----:B0-----:R-:W-:Y:S02]  /*4940*/  ULEA UR10, UR6, UR4, 0x18 ;  /* 0x00000004060a7291 */ /* 0x001fe4000f8ec0ff */
[----:B------:R-:W-:Y:S02]  /*4950*/  UIADD3 UR4, UPT, UPT, UR4, 0x1f40, URZ ;  /* 0x00001f4004047890 */ /* 0x000fe4000fffe0ff */
[----:B------:R-:W-:-:S02]  /*4960*/  ULEA UR5, UR6, UR5, 0x18 ;  /* 0x0000000506057291 */ /* 0x000fc4000f8ec0ff */
[----:B------:R-:W-:Y:S01]  /*4970*/  ULEA UR7, UR6, UR7, 0x18 ;  /* 0x0000000706077291 */ /* 0x000fe2000f8ec0ff */
[C---:B------:R-:W-:Y:S01]  /*4980*/  LEA R4, R0.reuse, UR10, 0x2 ;  /* 0x0000000a00047c11 */ /* 0x040fe2000f8e10ff */
[----:B------:R-:W-:Y:S02]  /*4990*/  ULEA UR4, UR6, UR4, 0x18 ;  /* 0x0000000406047291 */ /* 0x000fe4000f8ec0ff */
[C---:B------:R-:W-:Y:S02]  /*49a0*/  LEA R2, R0.reuse, UR5, 0x2 ;  /* 0x0000000500027c11 */ /* 0x040fe4000f8e10ff */
[C---:B------:R-:W-:Y:S02]  /*49b0*/  LEA R3, R0.reuse, UR7, 0x2 ;  /* 0x0000000700037c11 */ /* 0x040fe4000f8e10ff */
[----:B------:R-:W-:-:S07]  /*49c0*/  LEA R0, R0, UR4, 0x2 ;  /* 0x0000000400007c11 */ /* 0x000fce000f8e10ff */
.L_x_54:
[----:B------:R0:W1:Y:S01]  /*49d0*/  LDS R9, [R0] ;  /* 0x0000000000097984 */ /* 0x0000620000000800 */
[----:B------:R-:W-:-:S04]  /*49e0*/  IADD3 R7, PT, PT, R7, 0x1, RZ ;  /* 0x0000000107077810 */ /* 0x000fc80007ffe0ff */
[----:B------:R-:W-:Y:S02]  /*49f0*/  ISETP.NE.AND P0, PT, R7, RZ, PT ;  /* 0x000000ff0700720c */ /* 0x000fe40003f05270 */
[----:B0-----:R-:W-:Y:S01]  /*4a00*/  IADD3 R0, PT, PT, R0, 0x4, RZ ;  /* 0x0000000400007810 */ /* 0x001fe20007ffe0ff */
[----:B-1----:R0:W-:Y:S04]  /*4a10*/  STS [R4], R9 ;  /* 0x0000000904007388 */ /* 0x0021e80000000800 */
[----:B------:R1:W-:Y:S04]  /*4a20*/  STS [R2], RZ ;  /* 0x000000ff02007388 */ /* 0x0003e80000000800 */
[----:B------:R2:W-:Y:S01]  /*4a30*/  STS [R3], RZ ;  /* 0x000000ff03007388 */ /* 0x0005e20000000800 */
[----:B0-----:R-:W-:-:S02]  /*4a40*/  IADD3 R4, PT, PT, R4, 0x4, RZ ;  /* 0x0000000404047810 */ /* 0x001fc40007ffe0ff */
[----:B-1----:R-:W-:Y:S02]  /*4a50*/  IADD3 R2, PT, PT, R2, 0x4, RZ ;  /* 0x0000000402027810 */ /* 0x002fe40007ffe0ff */
[----:B--2---:R-:W-:Y:S01]  /*4a60*/  IADD3 R3, PT, PT, R3, 0x4, RZ ;  /* 0x0000000403037810 */ /* 0x004fe20007ffe0ff */
[----:B------:R-:W-:Y:S06]  /*4a70*/  @P0 BRA `(.L_x_54) ;  /* 0xfffffffc00d40947 */ /* 0x000fec000383ffff */
.L_x_34:
[----:B------:R-:W-:Y:S05]  /*4a80*/  WARPSYNC.ALL ;  /* 0x0000000000007948 */ /* 0x000fea0003800000 */
[----:B------:R-:W-:Y:S06]  /*4a90*/  BAR.SYNC.DEFER_BLOCKING 0x0 ;  /* 0x0000000000007b1d */ /* 0x000fec0000010000 */
.L_x_4:
[----:B------:R-:W2:Y:S02]  /*4aa0*/  LDC.64 R2, c[0x0][0x388] ;  /* 0x0000e200ff027b82 */ /* 0x000ea40000000a00 */
[----:B--2---:R-:W2:Y:S02]  /*4ab0*/  LDG.E R0, desc[UR8][R2.64] ;  /* 0x0000000802007981 */ /* 0x004ea4000c1e1900 */
[----:B--2---:R-:W-:-:S13]  /*4ac0*/  ISETP.GE.AND P0, PT, R0, 0x1, PT ;  /* 0x000000010000780c */ /* 0x004fda0003f06270 */
[----:B------:R-:W-:Y:S05]  /*4ad0*/  @!P0 BRA `(.L_x_55) ;  /* 0x0000000000648947 */ /* 0x000fea0003800000 */
[----:B01----:R-:W0:Y:S01]  /*4ae0*/  S2R R7, SR_CgaCtaId ;  /* 0x0000000000077919 */ /* 0x003e220000008800 */
[----:B------:R-:W1:Y:S01]  /*4af0*/  LDC.64 R8, c[0x0][0x3a0] ;  /* 0x0000e800ff087b82 */ /* 0x000e620000000a00 */
[----:B------:R-:W-:-:S05]  /*4b00*/  MOV R4, 0x400 ;  /* 0x0000040000047802 */ /* 0x000fca0000000f00 */
[----:B------:R-:W-:Y:S02]  /*4b10*/  VIADD R12, R4, 0xfa0 ;  /* 0x00000fa0040c7836 */ /* 0x000fe40000000000 */
[----:B------:R-:W2:Y:S01]  /*4b20*/  LDC.64 R10, c[0x0][0x3b0] ;  /* 0x0000ec00ff0a7b82 */ /* 0x000ea20000000a00 */
[C---:B0-----:R-:W-:Y:S02]  /*4b30*/  LEA R21, R7.reuse, R4, 0x18 ;  /* 0x0000000407157211 */ /* 0x041fe400078ec0ff */
[----:B------:R-:W-:Y:S01]  /*4b40*/  LEA R23, R7, R12, 0x18 ;  /* 0x0000000c07177211 */ /* 0x000fe200078ec0ff */
[----:B------:R-:W-:-:S07]  /*4b50*/  HFMA2 R7, -RZ, RZ, 0, 0 ;  /* 0x00000000ff077431 */ /* 0x000fce00000001ff */
.L_x_56:
[-CC-:B------:R-:W-:Y:S02]  /*4b60*/  IMAD R4, R6, R0.reuse, R7.reuse ;  /* 0x0000000006047224 */ /* 0x180fe400078e0207 */
[----:B------:R-:W-:-:S03]  /*4b70*/  IMAD R13, R5, R0, R7 ;  /* 0x00000000050d7224 */ /* 0x000fc600078e0207 */
[----:B------:R-:W-:Y:S01]  /*4b80*/  LEA R4, R4, R21, 0x2 ;  /* 0x0000001504047211 */ /* 0x000fe200078e10ff */
[----:B-1----:R-:W-:-:S04]  /*4b90*/  IMAD.WIDE R12, R13, 0x4, R8 ;  /* 0x000000040d0c7825 */ /* 0x002fc800078e0208 */
[----:B---3--:R-:W0:Y:S04]  /*4ba0*/  LDS R17, [R4] ;  /* 0x0000000004117984 */ /* 0x008e280000000800 */
[----:B0-----:R-:W-:Y:S04]  /*4bb0*/  STG.E desc[UR8][R12.64], R17 ;  /* 0x000000110c007986 */ /* 0x001fe8000c101908 */
[----:B------:R-:W3:Y:S02]  /*4bc0*/  LDG.E R0, desc[UR8][R2.64] ;  /* 0x0000000802007981 */ /* 0x000ee4000c1e1900 */
[----:B---3--:R-:W-:-:S02]  /*4bd0*/  IMAD R14, R0, R6, R7 ;  /* 0x00000006000e7224 */ /* 0x008fc400078e0207 */
[----:B------:R-:W-:-:S03]  /*4be0*/  IMAD R15, R5, R0, R7 ;  /* 0x00000000050f7224 */ /* 0x000fc600078e0207 */
[----:B------:R-:W-:Y:S01]  /*4bf0*/  LEA R16, R14, R23, 0x2 ;  /* 0x000000170e107211 */ /* 0x000fe200078e10ff */
[----:B--2---:R-:W-:-:S04]  /*4c00*/  IMAD.WIDE R14, R15, 0x4, R10 ;  /* 0x000000040f0e7825 */ /* 0x004fc800078e020a */
[----:B------:R-:W0:Y:S04]  /*4c10*/  LDS R19, [R16] ;  /* 0x0000000010137984 */ /* 0x000e280000000800 */
[----:B0-----:R4:W-:Y:S04]  /*4c20*/  STG.E desc[UR8][R14.64], R19 ;  /* 0x000000130e007986 */ /* 0x0019e8000c101908 */
[----:B------:R-:W2:Y:S01]  /*4c30*/  LDG.E R0, desc[UR8][R2.64] ;  /* 0x0000000802007981 */ /* 0x000ea2000c1e1900 */
[----:B------:R-:W-:-:S04]  /*4c40*/  IADD3 R7, PT, PT, R7, 0x1, RZ ;  /* 0x0000000107077810 */ /* 0x000fc80007ffe0ff */
[----:B--2---:R-:W-:-:S13]  /*4c50*/  ISETP.GE.AND P0, PT, R7, R0, PT ;  /* 0x000000000700720c */ /* 0x004fda0003f06270 */
[----:B----4-:R-:W-:Y:S05]  /*4c60*/  @!P0 BRA `(.L_x_56) ;  /* 0xfffffffc00bc8947 */ /* 0x010fea000383ffff */
.L_x_55:
[----:B------:R-:W-:Y:S05]  /*4c70*/  WARPSYNC.ALL ;  /* 0x0000000000007948 */ /* 0x000fea0003800000 */
[----:B------:R-:W-:Y:S06]  /*4c80*/  BAR.SYNC.DEFER_BLOCKING 0x0 ;  /* 0x0000000000007b1d */ /* 0x000fec0000010000 */
[----:B------:R-:W-:Y:S05]  /*4c90*/  EXIT ;  /* 0x000000000000794d */ /* 0x000fea0003800000 */
        .weak           $__internal_0_$__cuda_sm20_sqrt_rn_f32_slowpath
        .type           $__internal_0_$__cuda_sm20_sqrt_rn_f32_slowpath,@function
        .size           $__internal_0_$__cuda_sm20_sqrt_rn_f32_slowpath,($__internal_1_$__cuda_sm3x_div_rn_noftz_f32_slowpath - $__internal_0_$__cuda_sm20_sqrt_rn_f32_slowpath)
$__internal_0_$__cuda_sm20_sqrt_rn_f32_slowpath:
[----:B------:R-:W-:-:S13]  /*4ca0*/  LOP3.LUT P0, RZ, R0, 0x7fffffff, RZ, 0xc0, !PT ;  /* 0x7fffffff00ff7812 */ /* 0x000fda000780c0ff */
[----:B------:R-:W-:Y:S01]  /*4cb0*/  @!P0 MOV R2, R0 ;  /* 0x0000000000028202 */ /* 0x000fe20000000f00 */
[----:B------:R-:W-:Y:S06]  /*4cc0*/  @!P0 BRA `(.L_x_57) ;  /* 0x0000000000408947 */ /* 0x000fec0003800000 */
[----:B------:R-:W-:-:S13]  /*4cd0*/  FSETP.GEU.FTZ.AND P0, PT, R0, RZ, PT ;  /* 0x000000ff0000720b */ /* 0x000fda0003f1e000 */
[----:B------:R-:W-:Y:S01]  /*4ce0*/  @!P0 MOV R2, 0x7fffffff ;  /* 0x7fffffff00028802 */ /* 0x000fe20000000f00 */
[----:B------:R-:W-:Y:S06]  /*4cf0*/  @!P0 BRA `(.L_x_57) ;  /* 0x0000000000348947 */ /* 0x000fec0003800000 */
[----:B------:R-:W-:-:S13]  /*4d00*/  FSETP.GTU.FTZ.AND P0, PT, |R0|, +INF , PT ;  /* 0x7f8000000000780b */ /* 0x000fda0003f1c200 */
[----:B------:R-:W-:Y:S01]  /*4d10*/  @P0 FADD.FTZ R2, R0, 1 ;  /* 0x3f80000000020421 */ /* 0x000fe20000010000 */
[----:B------:R-:W-:Y:S06]  /*4d20*/  @P0 BRA `(.L_x_57) ;  /* 0x0000000000280947 */ /* 0x000fec0003800000 */
[----:B------:R-:W-:-:S13]  /*4d30*/  FSETP.NEU.FTZ.AND P0, PT, |R0|, +INF , PT ;  /* 0x7f8000000000780b */ /* 0x000fda0003f1d200 */
[----:B------:R-:W-:-:S04]  /*4d40*/  @P0 FFMA R3, R0, 1.84467440737095516160e+19, RZ ;  /* 0x5f80000000030823 */ /* 0x000fc800000000ff */
[----:B------:R-:W0:Y:S02]  /*4d50*/  @P0 MUFU.RSQ R2, R3 ;  /* 0x0000000300020308 */ /* 0x000e240000001400 */
[----:B0-----:R-:W-:Y:S01]  /*4d60*/  @P0 FMUL.FTZ R4, R3, R2 ;  /* 0x0000000203040220 */ /* 0x001fe20000410000 */
[----:B------:R-:W-:Y:S01]  /*4d70*/  @P0 FMUL.FTZ R8, R2, 0.5 ;  /* 0x3f00000002080820 */ /* 0x000fe20000410000 */
[----:B------:R-:W-:Y:S02]  /*4d80*/  @!P0 IMAD.MOV.U32 R2, RZ, RZ, R0 ;  /* 0x000000ffff028224 */ /* 0x000fe400078e0000 */
[----:B------:R-:W-:-:S04]  /*4d90*/  @P0 FADD.FTZ R7, -R4, -RZ ;  /* 0x800000ff04070221 */ /* 0x000fc80000010100 */
[----:B------:R-:W-:-:S04]  /*4da0*/  @P0 FFMA R7, R4, R7, R3 ;  /* 0x0000000704070223 */ /* 0x000fc80000000003 */
[----:B------:R-:W-:-:S04]  /*4db0*/  @P0 FFMA R7, R7, R8, R4 ;  /* 0x0000000807070223 */ /* 0x000fc80000000004 */
[----:B------:R-:W-:-:S07]  /*4dc0*/  @P0 FMUL.FTZ R2, R7, 2.3283064365386962891e-10 ;  /* 0x2f80000007020820 */ /* 0x000fce0000410000 */
.L_x_57:
[----:B------:R-:W-:Y:S01]  /*4dd0*/  HFMA2 R3, -RZ, RZ, 0, 0 ;  /* 0x00000000ff037431 */ /* 0x000fe200000001ff */
[----:B------:R-:W-:Y:S02]  /*4de0*/  MOV R7, R2 ;  /* 0x0000000200077202 */ /* 0x000fe40000000f00 */
[----:B------:R-:W-:-:S04]  /*4df0*/  MOV R2, R9 ;  /* 0x0000000900027202 */ /* 0x000fc80000000f00 */
[----:B------:R-:W-:Y:S05]  /*4e00*/  RET.REL.NODEC R2 `(_Z15cuda_mean_shiftPiS_PfS0_S0_S0_S0_S0_S0_S0_m) ;  /* 0xffffffb0027c7950 */ /* 0x000fea0003c3ffff */
        .weak           $__internal_1_$__cuda_sm3x_div_rn_noftz_f32_slowpath
        .type           $__internal_1_$__cuda_sm3x_div_rn_noftz_f32_slowpath,@function
        .size           $__internal_1_$__cuda_sm3x_div_rn_noftz_f32_slowpath,(.L_x_71 - $__internal_1_$__cuda_sm3x_div_rn_noftz_f32_slowpath)
$__internal_1_$__cuda_sm3x_div_rn_noftz_f32_slowpath:
[----:B------:R-:W-:Y:S01]  /*4e10*/  SHF.R.U32.HI R4, RZ, 0x17, R3 ;  /* 0x00000017ff047819 */ /* 0x000fe20000011603 */
[----:B------:R-:W-:Y:S01]  /*4e20*/  BSSY.RECONVERGENT B2, `(.L_x_58) ;  /* 0x0000062000027945 */ /* 0x000fe20003800200 */
[----:B------:R-:W-:Y:S02]  /*4e30*/  SHF.R.U32.HI R18, RZ, 0x17, R0 ;  /* 0x00000017ff127819 */ /* 0x000fe40000011600 */
[----:B------:R-:W-:Y:S02]  /*4e40*/  LOP3.LUT R4, R4, 0xff, RZ, 0xc0, !PT ;  /* 0x000000ff04047812 */ /* 0x000fe400078ec0ff */
[----:B------:R-:W-:Y:S02]  /*4e50*/  LOP3.LUT R18, R18, 0xff, RZ, 0xc0, !PT ;  /* 0x000000ff12127812 */ /* 0x000fe400078ec0ff */
[----:B------:R-:W-:Y:S02]  /*4e60*/  IADD3 R19, PT, PT, R4, -0x1, RZ ;  /* 0xffffffff04137810 */ /* 0x000fe40007ffe0ff */
[----:B------:R-:W-:-:S02]  /*4e70*/  IADD3 R20, PT, PT, R18, -0x1, RZ ;  /* 0xffffffff12147810 */ /* 0x000fc40007ffe0ff */
[----:B------:R-:W-:-:S04]  /*4e80*/  ISETP.GT.U32.AND P0, PT, R19, 0xfd, PT ;  /* 0x000000fd1300780c */ /* 0x000fc80003f04070 */
[----:B------:R-:W-:-:S13]  /*4e90*/  ISETP.GT.U32.OR P0, PT, R20, 0xfd, P0 ;  /* 0x000000fd1400780c */ /* 0x000fda0000704470 */
[----:B------:R-:W-:Y:S01]  /*4ea0*/  @!P0 MOV R2, RZ ;  /* 0x000000ff00028202 */ /* 0x000fe20000000f00 */
[----:B------:R-:W-:Y:S06]  /*4eb0*/  @!P0 BRA `(.L_x_59) ;  /* 0x00000000005c8947 */ /* 0x000fec0003800000 */
[----:B------:R-:W-:Y:S02]  /*4ec0*/  FSETP.GTU.FTZ.AND P0, PT, |R0|, +INF , PT ;  /* 0x7f8000000000780b */ /* 0x000fe40003f1c200 */
[----:B------:R-:W-:-:S04]  /*4ed0*/  FSETP.GTU.FTZ.AND P1, PT, |R3|, +INF , PT ;  /* 0x7f8000000300780b */ /* 0x000fc80003f3c200 */
[----:B------:R-:W-:-:S13]  /*4ee0*/  PLOP3.LUT P0, PT, P0, P1, PT, 0xf8, 0x8f ;  /* 0x00000000008f781c */ /* 0x000fda0000703f70 */
[----:B------:R-:W-:Y:S05]  /*4ef0*/  @P0 BRA `(.L_x_60) ;  /* 0x00000004004c0947 */ /* 0x000fea0003800000 */
[----:B------:R-:W-:-:S13]  /*4f00*/  LOP3.LUT P0, RZ, R3, 0x7fffffff, R0, 0xc8, !PT ;  /* 0x7fffffff03ff7812 */ /* 0x000fda000780c800 */
[----:B------:R-:W-:Y:S05]  /*4f10*/  @!P0 BRA `(.L_x_61) ;  /* 0x00000004003c8947 */ /* 0x000fea0003800000 */
[C---:B------:R-:W-:Y:S02]  /*4f20*/  FSETP.NEU.FTZ.AND P1, PT, |R0|.reuse, +INF , PT ;  /* 0x7f8000000000780b */ /* 0x040fe40003f3d200 */
[----:B------:R-:W-:Y:S02]  /*4f30*/  FSETP.NEU.FTZ.AND P2, PT, |R3|, +INF , PT ;  /* 0x7f8000000300780b */ /* 0x000fe40003f5d200 */
[----:B------:R-:W-:-:S11]  /*4f40*/  FSETP.NEU.FTZ.AND P0, PT, |R0|, +INF , PT ;  /* 0x7f8000000000780b */ /* 0x000fd60003f1d200 */
[----:B------:R-:W-:Y:S05]  /*4f50*/  @!P2 BRA !P1, `(.L_x_61) ;  /* 0x00000004002ca947 */ /* 0x000fea0004800000 */
[----:B------:R-:W-:-:S04]  /*4f60*/  LOP3.LUT P1, RZ, R0, 0x7fffffff, RZ, 0xc0, !PT ;  /* 0x7fffffff00ff7812 */ /* 0x000fc8000782c0ff */
[----:B------:R-:W-:-:S13]  /*4f70*/  PLOP3.LUT P1, PT, P2, P1, PT, 0x2f, 0xf2 ;  /* 0x0000000000f2781c */ /* 0x000fda0001722577 */
[----:B------:R-:W-:Y:S05]  /*4f80*/  @P1 BRA `(.L_x_62) ;  /* 0x0000000400181947 */ /* 0x000fea0003800000 */
[----:B------:R-:W-:-:S04]  /*4f90*/  LOP3.LUT P1, RZ, R3, 0x7fffffff, RZ, 0xc0, !PT ;  /* 0x7fffffff03ff7812 */ /* 0x000fc8000782c0ff */
[----:B------:R-:W-:-:S13]  /*4fa0*/  PLOP3.LUT P0, PT, P0, P1, PT, 0x2f, 0xf2 ;  /* 0x0000000000f2781c */ /* 0x000fda0000702577 */
[----:B------:R-:W-:Y:S05]  /*4fb0*/  @P0 BRA `(.L_x_63) ;  /* 0x0000000400000947 */ /* 0x000fea0003800000 */
[----:B------:R-:W-:Y:S02]  /*4fc0*/  ISETP.GE.AND P0, PT, R20, RZ, PT ;  /* 0x000000ff1400720c */ /* 0x000fe40003f06270 */
[----:B------:R-:W-:-:S11]  /*4fd0*/  ISETP.GE.AND P1, PT, R19, RZ, PT ;  /* 0x000000ff1300720c */ /* 0x000fd60003f26270 */
[----:B------:R-:W-:Y:S01]  /*4fe0*/  @P0 IMAD.MOV.U32 R2, RZ, RZ, RZ ;  /* 0x000000ffff020224 */ /* 0x000fe200078e00ff */
[----:B------:R-:W-:Y:S01]  /*4ff0*/  @!P0 MOV R2, 0xffffffc0 ;  /* 0xffffffc000028802 */ /* 0x000fe20000000f00 */
[----:B------:R-:W-:Y:S01]  /*5000*/  @!P0 FFMA R0, R0, 1.84467440737095516160e+19, RZ ;  /* 0x5f80000000008823 */ /* 0x000fe200000000ff */
[----:B------:R-:W-:Y:S02]  /*5010*/  @!P1 FFMA R3, R3, 1.84467440737095516160e+19, RZ ;  /* 0x5f80000003039823 */ /* 0x000fe400000000ff */
[----:B------:R-:W-:-:S07]  /*5020*/  @!P1 IADD3 R2, PT, PT, R2, 0x40, RZ ;  /* 0x0000004002029810 */ /* 0x000fce0007ffe0ff */
.L_x_59:
[----:B------:R-:W-:Y:S01]  /*5030*/  LEA R22, R4, 0xc0800000, 0x17 ;  /* 0xc080000004167811 */ /* 0x000fe200078eb8ff */
[----:B------:R-:W-:Y:S01]  /*5040*/  BSSY.RECONVERGENT B3, `(.L_x_64) ;  /* 0x0000036000037945 */ /* 0x000fe20003800200 */
[----:B------:R-:W-:Y:S02]  /*5050*/  IADD3 R19, PT, PT, R18, -0x7f, RZ ;  /* 0xffffff8112137810 */ /* 0x000fe40007ffe0ff */
[----:B------:R-:W-:-:S03]  /*5060*/  IADD3 R22, PT, PT, -R22, R3, RZ ;  /* 0x0000000316167210 */ /* 0x000fc60007ffe1ff */
[C---:B------:R-:W-:Y:S01]  /*5070*/  IMAD R0, R19.reuse, -0x800000, R0 ;  /* 0xff80000013007824 */ /* 0x040fe200078e0200 */
[----:B------:R-:W0:Y:S01]  /*5080*/  MUFU.RCP R20, R22 ;  /* 0x0000001600147308 */ /* 0x000e220000001000 */
[----:B------:R-:W-:Y:S01]  /*5090*/  FADD.FTZ R3, -R22, -RZ ;  /* 0x800000ff16037221 */ /* 0x000fe20000010100 */
[----:B------:R-:W-:-:S04]  /*50a0*/  IADD3 R19, PT, PT, R19, 0x7f, -R4 ;  /* 0x0000007f13137810 */ /* 0x000fc80007ffe804 */
[----:B------:R-:W-:Y:S01]  /*50b0*/  IADD3 R19, PT, PT, R19, R2, RZ ;  /* 0x0000000213137210 */ /* 0x000fe20007ffe0ff */
[----:B0-----:R-:W-:-:S04]  /*50c0*/  FFMA R21, R20, R3, 1 ;  /* 0x3f80000014157423 */ /* 0x001fc80000000003 */
[----:B------:R-:W-:-:S04]  /*50d0*/  FFMA R21, R20, R21, R20 ;  /* 0x0000001514157223 */ /* 0x000fc80000000014 */
[----:B------:R-:W-:-:S04]  /*50e0*/  FFMA R18, R0, R21, RZ ;  /* 0x0000001500127223 */ /* 0x000fc800000000ff */
[----:B------:R-:W-:-:S04]  /*50f0*/  FFMA R20, R3, R18, R0 ;  /* 0x0000001203147223 */ /* 0x000fc80000000000 */
[----:B------:R-:W-:-:S04]  /*5100*/  FFMA R20, R21, R20, R18 ;  /* 0x0000001415147223 */ /* 0x000fc80000000012 */
[----:B------:R-:W-:-:S04]  /*5110*/  FFMA R3, R3, R20, R0 ;  /* 0x0000001403037223 */ /* 0x000fc80000000000 */
[----:B------:R-:W-:-:S05]  /*5120*/  FFMA R0, R21, R3, R20 ;  /* 0x0000000315007223 */ /* 0x000fca0000000014 */
[----:B------:R-:W-:-:S04]  /*5130*/  SHF.R.U32.HI R4, RZ, 0x17, R0 ;  /* 0x00000017ff047819 */ /* 0x000fc80000011600 */
[----:B------:R-:W-:-:S04]  /*5140*/  LOP3.LUT R2, R4, 0xff, RZ, 0xc0, !PT ;  /* 0x000000ff04027812 */ /* 0x000fc800078ec0ff */
[----:B------:R-:W-:-:S05]  /*5150*/  IADD3 R2, PT, PT, R2, R19, RZ ;  /* 0x0000001302027210 */ /* 0x000fca0007ffe0ff */
[----:B------:R-:W-:-:S05]  /*5160*/  VIADD R4, R2, 0xffffffff ;  /* 0xffffffff02047836 */ /* 0x000fca0000000000 */
[----:B------:R-:W-:-:S13]  /*5170*/  ISETP.GE.U32.AND P0, PT, R4, 0xfe, PT ;  /* 0x000000fe0400780c */ /* 0x000fda0003f06070 */
[----:B------:R-:W-:Y:S05]  /*5180*/  @!P0 BRA `(.L_x_65) ;  /* 0x0000000000808947 */ /* 0x000fea0003800000 */
[----:B------:R-:W-:-:S13]  /*5190*/  ISETP.GT.AND P0, PT, R2, 0xfe, PT ;  /* 0x000000fe0200780c */ /* 0x000fda0003f04270 */
[----:B------:R-:W-:Y:S05]  /*51a0*/  @P0 BRA `(.L_x_66) ;  /* 0x00000000006c0947 */ /* 0x000fea0003800000 */
[----:B------:R-:W-:-:S13]  /*51b0*/  ISETP.GE.AND P0, PT, R2, 0x1, PT ;  /* 0x000000010200780c */ /* 0x000fda0003f06270 */
[----:B------:R-:W-:Y:S05]  /*51c0*/  @P0 BRA `(.L_x_67) ;  /* 0x0000000000740947 */ /* 0x000fea0003800000 */
[----:B------:R-:W-:Y:S02]  /*51d0*/  ISETP.GE.AND P0, PT, R2, -0x18, PT ;  /* 0xffffffe80200780c */ /* 0x000fe40003f06270 */
[----:B------:R-:W-:-:S11]  /*51e0*/  LOP3.LUT R0, R0, 0x80000000, RZ, 0xc0, !PT ;  /* 0x8000000000007812 */ /* 0x000fd600078ec0ff */
[----:B------:R-:W-:Y:S05]  /*51f0*/  @!P0 BRA `(.L_x_67) ;  /* 0x0000000000688947 */ /* 0x000fea0003800000 */
[CCC-:B------:R-:W-:Y:S01]  /*5200*/  FFMA.RZ R4, R21.reuse, R3.reuse, R20.reuse ;  /* 0x0000000315047223 */ /* 0x1c0fe2000000c014 */
[CCC-:B------:R-:W-:Y:S01]  /*5210*/  FFMA.RP R18, R21.reuse, R3.reuse, R20.reuse ;  /* 0x0000000315127223 */ /* 0x1c0fe20000008014 */
[----:B------:R-:W-:Y:S01]  /*5220*/  FFMA.RM R21, R21, R3, R20 ;  /* 0x0000000315157223 */ /* 0x000fe20000004014 */
[----:B------:R-:W-:Y:S02]  /*5230*/  IADD3 R3, PT, PT, R2, 0x20, RZ ;  /* 0x0000002002037810 */ /* 0x000fe40007ffe0ff */
[----:B------:R-:W-:Y:S02]  /*5240*/  LOP3.LUT R4, R4, 0x7fffff, RZ, 0xc0, !PT ;  /* 0x007fffff04047812 */ /* 0x000fe400078ec0ff */
[----:B------:R-:W-:Y:S02]  /*5250*/  ISETP.NE.AND P2, PT, R2, RZ, PT ;  /* 0x000000ff0200720c */ /* 0x000fe40003f45270 */
[----:B------:R-:W-:Y:S02]  /*5260*/  LOP3.LUT R4, R4, 0x800000, RZ, 0xfc, !PT ;  /* 0x0080000004047812 */ /* 0x000fe400078efcff */
[----:B------:R-:W-:-:S02]  /*5270*/  ISETP.NE.AND P1, PT, R2, RZ, PT ;  /* 0x000000ff0200720c */ /* 0x000fc40003f25270 */
[----:B------:R-:W-:Y:S02]  /*5280*/  IADD3 R2, PT, PT, -R2, RZ, RZ ;  /* 0x000000ff02027210 */ /* 0x000fe40007ffe1ff */
[----:B------:R-:W-:Y:S02]  /*5290*/  SHF.L.U32 R3, R4, R3, RZ ;  /* 0x0000000304037219 */ /* 0x000fe400000006ff */
[----:B------:R-:W-:Y:S02]  /*52a0*/  FSETP.NEU.FTZ.AND P0, PT, R18, R21, PT ;  /* 0x000000151200720b */ /* 0x000fe40003f1d000 */
[----:B------:R-:W-:Y:S02]  /*52b0*/  SEL R19, R2, RZ, P2 ;  /* 0x000000ff02137207 */ /* 0x000fe40001000000 */
[----:B------:R-:W-:Y:S02]  /*52c0*/  ISETP.NE.AND P1, PT, R3, RZ, P1 ;  /* 0x000000ff0300720c */ /* 0x000fe40000f25270 */
[----:B------:R-:W-:-:S02]  /*52d0*/  SHF.R.U32.HI R19, RZ, R19, R4 ;  /* 0x00000013ff137219 */ /* 0x000fc40000011604 */
[----:B------:R-:W-:Y:S02]  /*52e0*/  PLOP3.LUT P0, PT, P0, P1, PT, 0xf8, 0x8f ;  /* 0x00000000008f781c */ /* 0x000fe40000703f70 */
[----:B------:R-:W-:Y:S02]  /*52f0*/  SHF.R.U32.HI R2, RZ, 0x1, R19 ;  /* 0x00000001ff027819 */ /* 0x000fe40000011613 */
[----:B------:R-:W-:-:S04]  /*5300*/  SEL R3, RZ, 0x1, !P0 ;  /* 0x00000001ff037807 */ /* 0x000fc80004000000 */
[----:B------:R-:W-:-:S04]  /*5310*/  LOP3.LUT R4, R3, 0x1, R2, 0xf8, !PT ;  /* 0x0000000103047812 */ /* 0x000fc800078ef802 */
[----:B------:R-:W-:-:S04]  /*5320*/  LOP3.LUT R19, R4, R19, RZ, 0xc0, !PT ;  /* 0x0000001304137212 */ /* 0x000fc800078ec0ff */
[----:B------:R-:W-:-:S04]  /*5330*/  IADD3 R19, PT, PT, R2, R19, RZ ;  /* 0x0000001302137210 */ /* 0x000fc80007ffe0ff */
[----:B------:R-:W-:Y:S01]  /*5340*/  LOP3.LUT R0, R19, R0, RZ, 0xfc, !PT ;  /* 0x0000000013007212 */ /* 0x000fe200078efcff */
[----:B------:R-:W-:Y:S06]  /*5350*/  BRA `(.L_x_67) ;  /* 0x0000000000107947 */ /* 0x000fec0003800000 */
.L_x_66:
[----:B------:R-:W-:-:S04]  /*5360*/  LOP3.LUT R0, R0, 0x80000000, RZ, 0xc0, !PT ;  /* 0x8000000000007812 */ /* 0x000fc800078ec0ff */
[----:B------:R-:W-:Y:S01]  /*5370*/  LOP3.LUT R0, R0, 0x7f800000, RZ, 0xfc, !PT ;  /* 0x7f80000000007812 */ /* 0x000fe200078efcff */
[----:B------:R-:W-:Y:S06]  /*5380*/  BRA `(.L_x_67) ;  /* 0x0000000000047947 */ /* 0x000fec0003800000 */
.L_x_65:
[----:B------:R-:W-:-:S07]  /*5390*/  LEA R0, R19, R0, 0x17 ;  /* 0x0000000013007211 */ /* 0x000fce00078eb8ff */
.L_x_67:
[----:B------:R-:W-:Y:S05]  /*53a0*/  BSYNC.RECONVERGENT B3 ;  /* 0x0000000000037941 */ /* 0x000fea0003800200 */
.L_x_64:
[----:B------:R-:W-:Y:S05]  /*53b0*/  BRA `(.L_x_68) ;  /* 0x0000000000207947 */ /* 0x000fea0003800000 */
.L_x_63:
[----:B------:R-:W-:-:S04]  /*53c0*/  LOP3.LUT R0, R3, 0x80000000, R0, 0x48, !PT ;  /* 0x8000000003007812 */ /* 0x000fc800078e4800 */
[----:B------:R-:W-:Y:S01]  /*53d0*/  LOP3.LUT R0, R0, 0x7f800000, RZ, 0xfc, !PT ;  /* 0x7f80000000007812 */ /* 0x000fe200078efcff */
[----:B------:R-:W-:Y:S06]  /*53e0*/  BRA `(.L_x_68) ;  /* 0x0000000000147947 */ /* 0x000fec0003800000 */
.L_x_62:
[----:B------:R-:W-:Y:S01]  /*53f0*/  LOP3.LUT R0, R3, 0x80000000, R0, 0x48, !PT ;  /* 0x8000000003007812 */ /* 0x000fe200078e4800 */
[----:B------:R-:W-:Y:S06]  /*5400*/  BRA `(.L_x_68) ;  /* 0x00000000000c7947 */ /* 0x000fec0003800000 */
.L_x_61:
[----:B------:R-:W0:Y:S01]  /*5410*/  MUFU.RSQ R0, -QNAN ;  /* 0xffc0000000007908 */ /* 0x000e220000001400 */
[----:B------:R-:W-:Y:S05]  /*5420*/  BRA `(.L_x_68) ;  /* 0x0000000000047947 */ /* 0x000fea0003800000 */
.L_x_60:
[----:B------:R-:W-:-:S07]  /*5430*/  FADD.FTZ R0, R0, R3 ;  /* 0x0000000300007221 */ /* 0x000fce0000010000 */
.L_x_68:
[----:B------:R-:W-:Y:S05]  /*5440*/  BSYNC.RECONVERGENT B2 ;  /* 0x0000000000027941 */ /* 0x000fea0003800200 */
.L_x_58:
[----:B------:R-:W-:Y:S01]  /*5450*/  HFMA2 R3, -RZ, RZ, 0, 0 ;  /* 0x00000000ff037431 */ /* 0x000fe200000001ff */
[----:B------:R-:W-:-:S04]  /*5460*/  MOV R2, R8 ;  /* 0x0000000800027202 */ /* 0x000fc80000000f00 */
[----:B0-----:R-:W-:Y:S05]  /*5470*/  RET.REL.NODEC R2 `(_Z15cuda_mean_shiftPiS_PfS0_S0_S0_S0_S0_S0_S0_m) ;  /* 0xffffffa802e07950 */ /* 0x001fea0003c3ffff */
.L_x_69:
[----:B------:R-:W-:-:S00]  /*5480*/  BRA `(.L_x_69) ;  /* 0xfffffffc00fc7947 */ /* 0x000fc0000383ffff */
[----:B------:R-:W-:-:S00]  /*5490*/  NOP ;  /* 0x0000000000007918 */ /* 0x000fc00000000000 */
        /* <DEDUP_REMOVED lines=14> */
.L_x_71:


//--------------------- .nv.shared._Z15cuda_mean_shiftPiS_PfS0_S0_S0_S0_S0_S0_S0_m --------------------------
	.section	.nv.shared._Z15cuda_mean_shiftPiS_PfS0_S0_S0_S0_S0_S0_S0_m,"aw",@nobits
	.sectionflags	@""
	.align	4
.nv.shared._Z15cuda_mean_shiftPiS_PfS0_S0_S0_S0_S0_S0_S0_m:
	.zero		21024


//--------------------- .nv.shared.reserved.0     --------------------------
	.section	.nv.shared.reserved.0,"aw",@nobits
	.weak		__nv_reservedSMEM_offset_0_alias
	.size		__nv_reservedSMEM_offset_0_alias, 0, 64
	.other		__nv_reservedSMEM_offset_0_alias,@"STO_CUDA_RESERVED_SHARED STV_DEFAULT"
__nv_reservedSMEM_offset_0_alias:
	.zero		0
	.zero		64


//--------------------- .nv.constant0._Z15cuda_mean_shiftPiS_PfS0_S0_S0_S0_S0_S0_S0_m --------------------------
	.section	.nv.constant0._Z15cuda_mean_shiftPiS_PfS0_S0_S0_S0_S0_S0_S0_m,"a",@progbits
	.sectionflags	@""
	.align	4
.nv.constant0._Z15cuda_mean_shiftPiS_PfS0_S0_S0_S0_S0_S0_S0_m:
	.zero		984


//--------------------- SYMBOLS --------------------------

	.type		.nv.reservedSmem.offset0,@object
	.size		.nv.reservedSmem.offset0,0x4
	.type		.nv.reservedSmem.cap,@object
	.size		.nv.reservedSmem.cap,0x4
